	.headerflags	@"EF_CUDA_TEXMODE_UNIFIED EF_CUDA_64BIT_ADDRESS EF_CUDA_SM86 EF_CUDA_VIRTUAL_SM(EF_CUDA_SM86)"
	.elftype	@"ET_EXEC"


//--------------------- .nv.info                  --------------------------
	.section	.nv.info,"",@"SHT_CUDA_INFO"
	.align	4


	//----- nvinfo : EIATTR_REGCOUNT
	.align		4
        /*0000*/ 	.byte	0x04, 0x2f
        /*0002*/ 	.short	(.L_2 - .L_1)
	.align		4
.L_1:
        /*0004*/ 	.word	index@(triton_red_fused__to_copy_add_amax_amin_clamp_mul_native_layer_norm_reciprocal_1)
        /*0008*/ 	.word	0x00000040


	//----- nvinfo : EIATTR_MIN_STACK_SIZE
	.align		4
.L_2:
        /*000c*/ 	.byte	0x04, 0x12
        /*000e*/ 	.short	(.L_4 - .L_3)
	.align		4
.L_3:
        /*0010*/ 	.word	index@(triton_red_fused__to_copy_add_amax_amin_clamp_mul_native_layer_norm_reciprocal_1)
        /*0014*/ 	.word	0x00000000


	//----- nvinfo : EIATTR_FRAME_SIZE
	.align		4
.L_4:
        /*0018*/ 	.byte	0x04, 0x11
        /*001a*/ 	.short	(.L_6 - .L_5)
	.align		4
.L_5:
        /*001c*/ 	.word	index@(triton_red_fused__to_copy_add_amax_amin_clamp_mul_native_layer_norm_reciprocal_1)
        /*0020*/ 	.word	0x00000000


	//----- nvinfo : EIATTR_MIN_STACK_SIZE
	.align		4
.L_6:
        /*0024*/ 	.byte	0x04, 0x12
        /*0026*/ 	.short	(.L_8 - .L_7)
	.align		4
.L_7:
        /*0028*/ 	.word	index@(triton_red_fused__to_copy_add_amax_amin_clamp_mul_native_layer_norm_reciprocal_1)
        /*002c*/ 	.word	0x00000000
.L_8:


//--------------------- .nv.info.triton_red_fused__to_copy_add_amax_amin_clamp_mul_native_layer_norm_reciprocal_1 --------------------------
	.section	.nv.info.triton_red_fused__to_copy_add_amax_amin_clamp_mul_native_layer_norm_reciprocal_1,"",@"SHT_CUDA_INFO"
	.sectionflags	@""
	.align	4


	//----- nvinfo : EIATTR_CUDA_API_VERSION
	.align		4
        /*0000*/ 	.byte	0x04, 0x37
        /*0002*/ 	.short	(.L_10 - .L_9)
.L_9:
        /*0004*/ 	.word	0x0000007c


	//----- nvinfo : EIATTR_SW2861232_WAR
	.align		4
.L_10:
        /*0008*/ 	.byte	0x01, 0x35
	.zero		2


	//----- nvinfo : EIATTR_PARAM_CBANK
	.align		4
        /*000c*/ 	.byte	0x04, 0x0a
        /*000e*/ 	.short	(.L_12 - .L_11)
	.align		4
.L_11:
        /*0010*/ 	.word	index@(.nv.constant0.triton_red_fused__to_copy_add_amax_amin_clamp_mul_native_layer_norm_reciprocal_1)
        /*0014*/ 	.short	0x0160
        /*0016*/ 	.short	0x0090


	//----- nvinfo : EIATTR_CBANK_PARAM_SIZE
	.align		4
.L_12:
        /*0018*/ 	.byte	0x03, 0x19
        /*001a*/ 	.short	0x0090


	//----- nvinfo : EIATTR_KPARAM_INFO
	.align		4
        /*001c*/ 	.byte	0x04, 0x17
        /*001e*/ 	.short	(.L_14 - .L_13)
.L_13:
        /*0020*/ 	.word	0x00000000
        /*0024*/ 	.short	0x0012
        /*0026*/ 	.short	0x0088
        /*0028*/ 	.byte	0x00, 0xf4, 0x21, 0x00


	//----- nvinfo : EIATTR_KPARAM_INFO
	.align		4
.L_14:
        /*002c*/ 	.byte	0x04, 0x17
        /*002e*/ 	.short	(.L_16 - .L_15)
.L_15:
        /*0030*/ 	.word	0x00000000
        /*0034*/ 	.short	0x0011
        /*0036*/ 	.short	0x0084
        /*0038*/ 	.byte	0x00, 0xf0, 0x11, 0x00


	//----- nvinfo : EIATTR_KPARAM_INFO
	.align		4
.L_16:
        /*003c*/ 	.byte	0x04, 0x17
        /*003e*/ 	.short	(.L_18 - .L_17)
.L_17:
        /*0040*/ 	.word	0x00000000
        /*0044*/ 	.short	0x0010
        /*0046*/ 	.short	0x0080
        /*0048*/ 	.byte	0x00, 0xf0, 0x11, 0x00


	//----- nvinfo : EIATTR_KPARAM_INFO
	.align		4
.L_18:
        /*004c*/ 	.byte	0x04, 0x17
        /*004e*/ 	.short	(.L_20 - .L_19)
.L_19:
        /*0050*/ 	.word	0x00000000
        /*0054*/ 	.short	0x000f
        /*0056*/ 	.short	0x0078
        /*0058*/ 	.byte	0x00, 0xf4, 0x21, 0x00


	//----- nvinfo : EIATTR_KPARAM_INFO
	.align		4
.L_20:
        /*005c*/ 	.byte	0x04, 0x17
        /*005e*/ 	.short	(.L_22 - .L_21)
.L_21:
        /*0060*/ 	.word	0x00000000
        /*0064*/ 	.short	0x000e
        /*0066*/ 	.short	0x0070
        /*0068*/ 	.byte	0x00, 0xf4, 0x21, 0x00


	//----- nvinfo : EIATTR_KPARAM_INFO
	.align		4
.L_22:
        /*006c*/ 	.byte	0x04, 0x17
        /*006e*/ 	.short	(.L_24 - .L_23)
.L_23:
        /*0070*/ 	.word	0x00000000
        /*0074*/ 	.short	0x000d
        /*0076*/ 	.short	0x0068
        /*0078*/ 	.byte	0x00, 0xf4, 0x21, 0x00


	//----- nvinfo : EIATTR_KPARAM_INFO
	.align		4
.L_24:
        /*007c*/ 	.byte	0x04, 0x17
        /*007e*/ 	.short	(.L_26 - .L_25)
.L_25:
        /*0080*/ 	.word	0x00000000
        /*0084*/ 	.short	0x000c
        /*0086*/ 	.short	0x0060
        /*0088*/ 	.byte	0x00, 0xf4, 0x21, 0x00


	//----- nvinfo : EIATTR_KPARAM_INFO
	.align		4
.L_26:
        /*008c*/ 	.byte	0x04, 0x17
        /*008e*/ 	.short	(.L_28 - .L_27)
.L_27:
        /*0090*/ 	.word	0x00000000
        /*0094*/ 	.short	0x000b
        /*0096*/ 	.short	0x0058
        /*0098*/ 	.byte	0x00, 0xf4, 0x21, 0x00


	//----- nvinfo : EIATTR_KPARAM_INFO
	.align		4
.L_28:
        /*009c*/ 	.byte	0x04, 0x17
        /*009e*/ 	.short	(.L_30 - .L_29)
.L_29:
        /*00a0*/ 	.word	0x00000000
        /*00a4*/ 	.short	0x000a
        /*00a6*/ 	.short	0x0050
        /*00a8*/ 	.byte	0x00, 0xf4, 0x21, 0x00


	//----- nvinfo : EIATTR_KPARAM_INFO
	.align		4
.L_30:
        /*00ac*/ 	.byte	0x04, 0x17
        /*00ae*/ 	.short	(.L_32 - .L_31)
.L_31:
        /*00b0*/ 	.word	0x00000000
        /*00b4*/ 	.short	0x0009
        /*00b6*/ 	.short	0x0048
        /*00b8*/ 	.byte	0x00, 0xf4, 0x21, 0x00


	//----- nvinfo : EIATTR_KPARAM_INFO
	.align		4
.L_32:
        /*00bc*/ 	.byte	0x04, 0x17
        /*00be*/ 	.short	(.L_34 - .L_33)
.L_33:
        /*00c0*/ 	.word	0x00000000
        /*00c4*/ 	.short	0x0008
        /*00c6*/ 	.short	0x0040
        /*00c8*/ 	.byte	0x00, 0xf4, 0x21, 0x00


	//----- nvinfo : EIATTR_KPARAM_INFO
	.align		4
.L_34:
        /*00cc*/ 	.byte	0x04, 0x17
        /*00ce*/ 	.short	(.L_36 - .L_35)
.L_35:
        /*00d0*/ 	.word	0x00000000
        /*00d4*/ 	.short	0x0007
        /*00d6*/ 	.short	0x0038
        /*00d8*/ 	.byte	0x00, 0xf4, 0x21, 0x00


	//----- nvinfo : EIATTR_KPARAM_INFO
	.align		4
.L_36:
        /*00dc*/ 	.byte	0x04, 0x17
        /*00de*/ 	.short	(.L_38 - .L_37)
.L_37:
        /*00e0*/ 	.word	0x00000000
        /*00e4*/ 	.short	0x0006
        /*00e6*/ 	.short	0x0030
        /*00e8*/ 	.byte	0x00, 0xf4, 0x21, 0x00


	//----- nvinfo : EIATTR_KPARAM_INFO
	.align		4
.L_38:
        /*00ec*/ 	.byte	0x04, 0x17
        /*00ee*/ 	.short	(.L_40 - .L_39)
.L_39:
        /*00f0*/ 	.word	0x00000000
        /*00f4*/ 	.short	0x0005
        /*00f6*/ 	.short	0x0028
        /*00f8*/ 	.byte	0x00, 0xf4, 0x21, 0x00


	//----- nvinfo : EIATTR_KPARAM_INFO
	.align		4
.L_40:
        /*00fc*/ 	.byte	0x04, 0x17
        /*00fe*/ 	.short	(.L_42 - .L_41)
.L_41:
        /*0100*/ 	.word	0x00000000
        /*0104*/ 	.short	0x0004
        /*0106*/ 	.short	0x0020
        /*0108*/ 	.byte	0x00, 0xf4, 0x21, 0x00


	//----- nvinfo : EIATTR_KPARAM_INFO
	.align		4
.L_42:
        /*010c*/ 	.byte	0x04, 0x17
        /*010e*/ 	.short	(.L_44 - .L_43)
.L_43:
        /*0110*/ 	.word	0x00000000
        /*0114*/ 	.short	0x0003
        /*0116*/ 	.short	0x0018
        /*0118*/ 	.byte	0x00, 0xf4, 0x21, 0x00


	//----- nvinfo : EIATTR_KPARAM_INFO
	.align		4
.L_44:
        /*011c*/ 	.byte	0x04, 0x17
        /*011e*/ 	.short	(.L_46 - .L_45)
.L_45:
        /*0120*/ 	.word	0x00000000
        /*0124*/ 	.short	0x0002
        /*0126*/ 	.short	0x0010
        /*0128*/ 	.byte	0x00, 0xf4, 0x21, 0x00


	//----- nvinfo : EIATTR_KPARAM_INFO
	.align		4
.L_46:
        /*012c*/ 	.byte	0x04, 0x17
        /*012e*/ 	.short	(.L_48 - .L_47)
.L_47:
        /*0130*/ 	.word	0x00000000
        /*0134*/ 	.short	0x0001
        /*0136*/ 	.short	0x0008
        /*0138*/ 	.byte	0x00, 0xf4, 0x21, 0x00


	//----- nvinfo : EIATTR_KPARAM_INFO
	.align		4
.L_48:
        /*013c*/ 	.byte	0x04, 0x17
        /*013e*/ 	.short	(.L_50 - .L_49)
.L_49:
        /*0140*/ 	.word	0x00000000
        /*0144*/ 	.short	0x0000
        /*0146*/ 	.short	0x0000
        /*0148*/ 	.byte	0x00, 0xf4, 0x21, 0x00


	//----- nvinfo : EIATTR_MAXREG_COUNT
	.align		4
.L_50:
        /*014c*/ 	.byte	0x03, 0x1b
        /*014e*/ 	.short	0x0080


	//----- nvinfo : EIATTR_COOP_GROUP_MASK_REGIDS
	.align		4
        /*0150*/ 	.byte	0x04, 0x29
        /*0152*/ 	.short	(.L_52 - .L_51)


	//   ....[0]....
.L_51:
        /*0154*/ 	.word	0xffffffff


	//   ....[1]....
        /*0158*/ 	.word	0xffffffff


	//   ....[2]....
        /*015c*/ 	.word	0xffffffff


	//   ....[3]....
        /*0160*/ 	.word	0xffffffff


	//   ....[4]....
        /*0164*/ 	.word	0xffffffff


	//   ....[5]....
        /*0168*/ 	.word	0xffffffff


	//   ....[6]....
        /*016c*/ 	.word	0xffffffff


	//   ....[7]....
        /*0170*/ 	.word	0xffffffff


	//   ....[8]....
        /*0174*/ 	.word	0xffffffff


	//   ....[9]....
        /*0178*/ 	.word	0xffffffff


	//   ....[10]....
        /*017c*/ 	.word	0xffffffff


	//   ....[11]....
        /*0180*/ 	.word	0xffffffff


	//   ....[12]....
        /*0184*/ 	.word	0xffffffff


	//   ....[13]....
        /*0188*/ 	.word	0xffffffff


	//   ....[14]....
        /*018c*/ 	.word	0xffffffff


	//   ....[15]....
        /*0190*/ 	.word	0xffffffff


	//   ....[16]....
        /*0194*/ 	.word	0xffffffff


	//   ....[17]....
        /*0198*/ 	.word	0xffffffff


	//   ....[18]....
        /*019c*/ 	.word	0xffffffff


	//   ....[19]....
        /*01a0*/ 	.word	0xffffffff


	//   ....[20]....
        /*01a4*/ 	.word	0xffffffff


	//   ....[21]....
        /*01a8*/ 	.word	0xffffffff


	//   ....[22]....
        /*01ac*/ 	.word	0xffffffff


	//   ....[23]....
        /*01b0*/ 	.word	0xffffffff


	//   ....[24]....
        /*01b4*/ 	.word	0xffffffff


	//   ....[25]....
        /*01b8*/ 	.word	0xffffffff


	//   ....[26]....
        /*01bc*/ 	.word	0xffffffff


	//   ....[27]....
        /*01c0*/ 	.word	0xffffffff


	//   ....[28]....
        /*01c4*/ 	.word	0xffffffff


	//   ....[29]....
        /*01c8*/ 	.word	0xffffffff


	//   ....[30]....
        /*01cc*/ 	.word	0xffffffff


	//   ....[31]....
        /*01d0*/ 	.word	0xffffffff


	//   ....[32]....
        /*01d4*/ 	.word	0xffffffff


	//   ....[33]....
        /*01d8*/ 	.word	0xffffffff


	//   ....[34]....
        /*01dc*/ 	.word	0xffffffff


	//   ....[35]....
        /*01e0*/ 	.word	0xffffffff


	//   ....[36]....
        /*01e4*/ 	.word	0xffffffff


	//   ....[37]....
        /*01e8*/ 	.word	0xffffffff


	//   ....[38]....
        /*01ec*/ 	.word	0xffffffff


	//   ....[39]....
        /*01f0*/ 	.word	0xffffffff


	//   ....[40]....
        /*01f4*/ 	.word	0xffffffff


	//   ....[41]....
        /*01f8*/ 	.word	0xffffffff


	//   ....[42]....
        /*01fc*/ 	.word	0xffffffff


	//   ....[43]....
        /*0200*/ 	.word	0xffffffff


	//   ....[44]....
        /*0204*/ 	.word	0xffffffff


	//   ....[45]....
        /*0208*/ 	.word	0xffffffff


	//   ....[46]....
        /*020c*/ 	.word	0xffffffff


	//   ....[47]....
        /*0210*/ 	.word	0xffffffff


	//   ....[48]....
        /*0214*/ 	.word	0xffffffff


	//   ....[49]....
        /*0218*/ 	.word	0xffffffff


	//   ....[50]....
        /*021c*/ 	.word	0xffffffff


	//   ....[51]....
        /*0220*/ 	.word	0xffffffff


	//----- nvinfo : EIATTR_COOP_GROUP_INSTR_OFFSETS
	.align		4
.L_52:
        /*0224*/ 	.byte	0x04, 0x28
        /*0226*/ 	.short	(.L_54 - .L_53)


	//   ....[0]....
.L_53:
        /*0228*/ 	.word	0x00000f30


	//   ....[1]....
        /*022c*/ 	.word	0x00001130


	//   ....[2]....
        /*0230*/ 	.word	0x000011f0


	//   ....[3]....
        /*0234*/ 	.word	0x00001260


	//   ....[4]....
        /*0238*/ 	.word	0x000012a0


	//   ....[5]....
        /*023c*/ 	.word	0x00001360


	//   ....[6]....
        /*0240*/ 	.word	0x000013c0


	//   ....[7]....
        /*0244*/ 	.word	0x000013f0


	//   ....[8]....
        /*0248*/ 	.word	0x000014d0


	//   ....[9]....
        /*024c*/ 	.word	0x00001510


	//   ....[10]....
        /*0250*/ 	.word	0x00001550


	//   ....[11]....
        /*0254*/ 	.word	0x00001630


	//   ....[12]....
        /*0258*/ 	.word	0x00001660


	//   ....[13]....
        /*025c*/ 	.word	0x00001790


	//   ....[14]....
        /*0260*/ 	.word	0x000017e0


	//   ....[15]....
        /*0264*/ 	.word	0x000018f0


	//   ....[16]....
        /*0268*/ 	.word	0x00001900


	//   ....[17]....
        /*026c*/ 	.word	0x00001940


	//   ....[18]....
        /*0270*/ 	.word	0x00001980


	//   ....[19]....
        /*0274*/ 	.word	0x00001a10


	//   ....[20]....
        /*0278*/ 	.word	0x00001af0


	//   ....[21]....
        /*027c*/ 	.word	0x00001b10


	//   ....[22]....
        /*0280*/ 	.word	0x00001c40


	//   ....[23]....
        /*0284*/ 	.word	0x00001c70


	//   ....[24]....
        /*0288*/ 	.word	0x00002be0


	//   ....[25]....
        /*028c*/ 	.word	0x00002c20


	//   ....[26]....
        /*0290*/ 	.word	0x00002c90


	//   ....[27]....
        /*0294*/ 	.word	0x00002cc0


	//   ....[28]....
        /*0298*/ 	.word	0x00002d10


	//   ....[29]....
        /*029c*/ 	.word	0x00002d40


	//   ....[30]....
        /*02a0*/ 	.word	0x00002d90


	//   ....[31]....
        /*02a4*/ 	.word	0x00002dd0


	//   ....[32]....
        /*02a8*/ 	.word	0x00002ea0


	//   ....[33]....
        /*02ac*/ 	.word	0x00002f20


	//   ....[34]....
        /*02b0*/ 	.word	0x00003350


	//   ....[35]....
        /*02b4*/ 	.word	0x00003380


	//   ....[36]....
        /*02b8*/ 	.word	0x000033d0


	//   ....[37]....
        /*02bc*/ 	.word	0x000033f0


	//   ....[38]....
        /*02c0*/ 	.word	0x00003400


	//   ....[39]....
        /*02c4*/ 	.word	0x00003490


	//   ....[40]....
        /*02c8*/ 	.word	0x000034b0


	//   ....[41]....
        /*02cc*/ 	.word	0x000034e0


	//   ....[42]....
        /*02d0*/ 	.word	0x00003540


	//   ....[43]....
        /*02d4*/ 	.word	0x00003570


	//   ....[44]....
        /*02d8*/ 	.word	0x000035b0


	//   ....[45]....
        /*02dc*/ 	.word	0x00003600


	//   ....[46]....
        /*02e0*/ 	.word	0x00003670


	//   ....[47]....
        /*02e4*/ 	.word	0x000036b0


	//   ....[48]....
        /*02e8*/ 	.word	0x00003800


	//   ....[49]....
        /*02ec*/ 	.word	0x00003860


	//   ....[50]....
        /*02f0*/ 	.word	0x000038a0


	//   ....[51]....
        /*02f4*/ 	.word	0x000038e0


	//----- nvinfo : EIATTR_EXIT_INSTR_OFFSETS
	.align		4
.L_54:
        /*02f8*/ 	.byte	0x04, 0x1c
        /*02fa*/ 	.short	(.L_56 - .L_55)


	//   ....[0]....
.L_55:
        /*02fc*/ 	.word	0x00004b20


	//   ....[1]....
        /*0300*/ 	.word	0x00004b40


	//----- nvinfo : EIATTR_REQNTID
	.align		4
.L_56:
        /*0304*/ 	.byte	0x04, 0x10
        /*0306*/ 	.short	(.L_58 - .L_57)
.L_57:
        /*0308*/ 	.word	0x00000200
        /*030c*/ 	.word	0x00000001
        /*0310*/ 	.word	0x00000001
.L_58:


//--------------------- .nv.callgraph             --------------------------
	.section	.nv.callgraph,"",@"SHT_CUDA_CALLGRAPH"
	.align	4
	.sectionentsize	8
	.align		4
        /*0000*/ 	.word	0x00000000
	.align		4
        /*0004*/ 	.word	0xffffffff
	.align		4
        /*0008*/ 	.word	0x00000000
	.align		4
        /*000c*/ 	.word	0xfffffffe
	.align		4
        /*0010*/ 	.word	0x00000000
	.align		4
        /*0014*/ 	.word	0xfffffffd
	.align		4
        /*0018*/ 	.word	0x00000000
	.align		4
        /*001c*/ 	.word	0xfffffffc


//--------------------- .nv.rel.action            --------------------------
	.section	.nv.rel.action,"",@"SHT_CUDA_RELOCINFO"
	.align	8
	.sectionentsize	8
        /*0000*/ 	.byte	0x73, 0x00, 0x00, 0x00, 0x00, 0x00, 0x00, 0x00, 0x00, 0x00, 0x00, 0x11, 0x25, 0x00, 0x05, 0x36


//--------------------- .nv.constant4             --------------------------
	.section	.nv.constant4,"a",@progbits
	.align	8
	.align		8
.nv.constant4:
        /*0000*/ 	.dword	_$_str


//--------------------- .nv.constant0.triton_red_fused__to_copy_add_amax_amin_clamp_mul_native_layer_norm_reciprocal_1 --------------------------
	.section	.nv.constant0.triton_red_fused__to_copy_add_amax_amin_clamp_mul_native_layer_norm_reciprocal_1,"a",@progbits
	.sectionflags	@""
	.align	4
.nv.constant0.triton_red_fused__to_copy_add_amax_amin_clamp_mul_native_layer_norm_reciprocal_1:
	.zero		496


//--------------------- .text.triton_red_fused__to_copy_add_amax_amin_clamp_mul_native_layer_norm_reciprocal_1 --------------------------
	.section	.text.triton_red_fused__to_copy_add_amax_amin_clamp_mul_native_layer_norm_reciprocal_1,"ax",@progbits
	.sectionflags	@"SHF_BARRIERS=1"
	.sectioninfo	@"SHI_REGISTERS=64"
	.align	128
        .global         triton_red_fused__to_copy_add_amax_amin_clamp_mul_native_layer_norm_reciprocal_1
        .type           triton_red_fused__to_copy_add_amax_amin_clamp_mul_native_layer_norm_reciprocal_1,@function
        .size           triton_red_fused__to_copy_add_amax_amin_clamp_mul_native_layer_norm_reciprocal_1,(.L_x_1 - triton_red_fused__to_copy_add_amax_amin_clamp_mul_native_layer_norm_reciprocal_1)
        .other          triton_red_fused__to_copy_add_amax_amin_clamp_mul_native_layer_norm_reciprocal_1,@"STO_CUDA_ENTRY STV_DEFAULT"
triton_red_fused__to_copy_add_amax_amin_clamp_mul_native_layer_norm_reciprocal_1:
.text.triton_red_fused__to_copy_add_amax_amin_clamp_mul_native_layer_norm_reciprocal_1:
[----:B------:R-:W-:Y:S02]  /*0000*/  IMAD.MOV.U32 R1, RZ, RZ, c[0x0][0x28] ;  /* 0x00000a00ff017624 */ /* 0x000fe400078e00ff */
[----:B------:R-:W0:Y:S01]  /*0010*/  S2R R4, SR_TID.X ;  /* 0x0000000000047919 */ /* 0x000e220000002100 */
[----:B------:R-:W-:Y:S01]  /*0020*/  CS2R R8, SRZ ;  /* 0x0000000000087805 */ /* 0x000fe2000001ff00 */
[----:B------:R-:W-:Y:S01]  /*0030*/  CS2R R10, SRZ ;  /* 0x00000000000a7805 */ /* 0x000fe2000001ff00 */
[----:B------:R-:W-:Y:S01]  /*0040*/  ULDC.64 UR4, c[0x0][0x118] ;  /* 0x0000460000047ab9 */ /* 0x000fe20000000a00 */
[----:B------:R-:W1:Y:S01]  /*0050*/  S2R R57, SR_CTAID.X ;  /* 0x0000000000397919 */ /* 0x000e620000002500 */
[----:B0-----:R-:W-:Y:S01]  /*0060*/  SHF.R.U32.HI R6, RZ, 0x8, R4 ;  /* 0x00000008ff067819 */ /* 0x001fe20000011604 */
[----:B------:R-:W-:Y:S02]  /*0070*/  IMAD.SHL.U32 R3, R4, 0x10, RZ ;  /* 0x0000001004037824 */ /* 0x000fe400078e00ff */
[----:B-1----:R-:W-:Y:S01]  /*0080*/  IMAD.SHL.U32 R7, R57, 0x2, RZ ;  /* 0x0000000239077824 */ /* 0x002fe200078e00ff */
[----:B------:R-:W-:Y:S02]  /*0090*/  SGXT.U32 R6, R6, 0x1 ;  /* 0x000000010606781a */ /* 0x000fe40000000000 */
[----:B------:R-:W-:Y:S01]  /*00a0*/  LOP3.LUT R5, R3, 0xff0, RZ, 0xc0, !PT ;  /* 0x00000ff003057812 */ /* 0x000fe200078ec0ff */
[----:B------:R-:W-:Y:S01]  /*00b0*/  IMAD.MOV.U32 R3, RZ, RZ, 0x2 ;  /* 0x00000002ff037424 */ /* 0x000fe200078e00ff */
[----:B------:R-:W-:-:S04]  /*00c0*/  LOP3.LUT R6, R6, R7, RZ, 0xfc, !PT ;  /* 0x0000000706067212 */ /* 0x000fc800078efcff */
[C---:B------:R-:W-:Y:S01]  /*00d0*/  ISETP.GE.AND P0, PT, R6.reuse, 0x1010, PT ;  /* 0x000010100600780c */ /* 0x040fe20003f06270 */
[----:B------:R-:W-:-:S03]  /*00e0*/  IMAD R56, R6, 0xc00, R5 ;  /* 0x00000c0006387824 */ /* 0x000fc600078e0205 */
[----:B------:R-:W-:Y:S01]  /*00f0*/  ISETP.LT.U32.AND P0, PT, R5, 0xc00, !P0 ;  /* 0x00000c000500780c */ /* 0x000fe20004701070 */
[----:B------:R-:W-:-:S12]  /*0100*/  IMAD.WIDE R18, R56, R3, c[0x0][0x160] ;  /* 0x0000580038127625 */ /* 0x000fd800078e0203 */
[----:B------:R-:W2:Y:S01]  /*0110*/  @P0 LDG.E.EL.128 R8, [R18.64] ;  /* 0x0000000412080981 */ /* 0x000ea2000c2e1d00 */
[----:B------:R-:W-:Y:S01]  /*0120*/  IADD3 R6, R56, 0x8, RZ ;  /* 0x0000000838067810 */ /* 0x000fe20007ffe0ff */
[----:B------:R-:W-:Y:S01]  /*0130*/  CS2R R12, SRZ ;  /* 0x00000000000c7805 */ /* 0x000fe2000001ff00 */
[----:B------:R-:W-:-:S03]  /*0140*/  CS2R R14, SRZ ;  /* 0x00000000000e7805 */ /* 0x000fc6000001ff00 */
[----:B------:R-:W-:-:S05]  /*0150*/  IMAD.WIDE R16, R6, R3, c[0x0][0x160] ;  /* 0x0000580006107625 */ /* 0x000fca00078e0203 */
[----:B------:R-:W3:Y:S01]  /*0160*/  @P0 LDG.E.EL.128 R12, [R16.64] ;  /* 0x00000004100c0981 */ /* 0x000ee2000c2e1d00 */
[----:B------:R-:W-:Y:S02]  /*0170*/  FSEL R24, RZ, 3, !P0 ;  /* 0x40400000ff187808 */ /* 0x000fe40004000000 */
[----:B------:R-:W-:Y:S02]  /*0180*/  FSEL R25, RZ, 2, !P0 ;  /* 0x40000000ff197808 */ /* 0x000fe40004000000 */
[C---:B------:R-:W-:Y:S01]  /*0190*/  FSETP.GEU.AND P2, PT, R24.reuse, 1.175494350822287508e-38, PT ;  /* 0x008000001800780b */ /* 0x040fe20003f4e000 */
[----:B------:R-:W-:Y:S01]  /*01a0*/  FMUL R23, R24, 16777216 ;  /* 0x4b80000018177820 */ /* 0x000fe20000400000 */
[----:B------:R-:W-:Y:S01]  /*01b0*/  FSEL R28, RZ, 4, !P0 ;  /* 0x40800000ff1c7808 */ /* 0x000fe20004000000 */
[C---:B------:R-:W-:Y:S01]  /*01c0*/  FMUL R26, R25.reuse, 16777216 ;  /* 0x4b800000191a7820 */ /* 0x040fe20000400000 */
[----:B------:R-:W-:Y:S02]  /*01d0*/  FSETP.GEU.AND P1, PT, R25, 1.175494350822287508e-38, PT ;  /* 0x008000001900780b */ /* 0x000fe40003f2e000 */
[----:B------:R-:W-:Y:S01]  /*01e0*/  FSEL R27, R23, R24, !P2 ;  /* 0x00000018171b7208 */ /* 0x000fe20005000000 */
[----:B------:R-:W-:Y:S01]  /*01f0*/  FMUL R23, R28, 16777216 ;  /* 0x4b8000001c177820 */ /* 0x000fe20000400000 */
[----:B------:R-:W-:-:S02]  /*0200*/  FSEL R29, RZ, 5, !P0 ;  /* 0x40a00000ff1d7808 */ /* 0x000fc40004000000 */
[----:B------:R-:W-:Y:S01]  /*0210*/  FSETP.GEU.AND P3, PT, R28, 1.175494350822287508e-38, PT ;  /* 0x008000001c00780b */ /* 0x000fe20003f6e000 */
[----:B------:R-:W-:Y:S01]  /*0220*/  MUFU.RCP R31, R27 ;  /* 0x0000001b001f7308 */ /* 0x000fe20000001000 */
[----:B------:R-:W-:Y:S01]  /*0230*/  FSEL R26, R26, R25, !P1 ;  /* 0x000000191a1a7208 */ /* 0x000fe20004800000 */
[----:B------:R-:W-:Y:S01]  /*0240*/  FMUL R30, R29, 16777216 ;  /* 0x4b8000001d1e7820 */ /* 0x000fe20000400000 */
[----:B------:R-:W-:Y:S02]  /*0250*/  FSEL R33, R23, R28, !P3 ;  /* 0x0000001c17217208 */ /* 0x000fe40005800000 */
[----:B------:R-:W-:Y:S02]  /*0260*/  FSETP.GEU.AND P4, PT, R29, 1.175494350822287508e-38, PT ;  /* 0x008000001d00780b */ /* 0x000fe40003f8e000 */
[----:B------:R-:W-:Y:S01]  /*0270*/  FSEL R23, RZ, 6, !P0 ;  /* 0x40c00000ff177808 */ /* 0x000fe20004000000 */
[----:B------:R0:W1:Y:S01]  /*0280*/  MUFU.RCP R5, R26 ;  /* 0x0000001a00057308 */ /* 0x0000620000001000 */
[----:B------:R-:W-:-:S02]  /*0290*/  FSEL R37, R30, R29, !P4 ;  /* 0x0000001d1e257208 */ /* 0x000fc40006000000 */
[C---:B------:R-:W-:Y:S01]  /*02a0*/  FSETP.GEU.AND P5, PT, R23.reuse, 1.175494350822287508e-38, PT ;  /* 0x008000001700780b */ /* 0x040fe20003fae000 */
[----:B------:R-:W-:-:S04]  /*02b0*/  FMUL R30, R23, 16777216 ;  /* 0x4b800000171e7820 */ /* 0x000fc80000400000 */
[----:B------:R-:W4:Y:S01]  /*02c0*/  MUFU.RCP R37, R37 ;  /* 0x0000002500257308 */ /* 0x000f220000001000 */
[----:B0-----:R-:W-:Y:S02]  /*02d0*/  FSEL R26, RZ, 1, !P0 ;  /* 0x3f800000ff1a7808 */ /* 0x001fe40004000000 */
[----:B------:R-:W-:-:S03]  /*02e0*/  FSEL R38, R30, R23, !P5 ;  /* 0x000000171e267208 */ /* 0x000fc60006800000 */
[----:B------:R-:W-:Y:S02]  /*02f0*/  FMUL R27, R26, 16777216 ;  /* 0x4b8000001a1b7820 */ /* 0x000fe40000400000 */
[----:B------:R1:W0:Y:S03]  /*0300*/  MUFU.RCP R35, R33 ;  /* 0x0000002100237308 */ /* 0x0002260000001000 */
[CC--:B------:R-:W-:Y:S02]  /*0310*/  FSEL R30, R27.reuse, R26.reuse, !P1 ;  /* 0x0000001a1b1e7208 */ /* 0x0c0fe40004800000 */
[CC--:B------:R-:W-:Y:S02]  /*0320*/  FSEL R32, R27.reuse, R26.reuse, !P2 ;  /* 0x0000001a1b207208 */ /* 0x0c0fe40005000000 */
[----:B------:R-:W-:Y:S01]  /*0330*/  FSEL R36, R27, R26, !P3 ;  /* 0x0000001a1b247208 */ /* 0x000fe20005800000 */
[----:B------:R-:W5:Y:S01]  /*0340*/  MUFU.RCP R38, R38 ;  /* 0x0000002600267308 */ /* 0x000f620000001000 */
[----:B-1----:R-:W-:Y:S01]  /*0350*/  FMUL R33, R5, R30 ;  /* 0x0000001e05217220 */ /* 0x002fe20000400000 */
[----:B------:R-:W-:Y:S01]  /*0360*/  FSEL R30, R27, R26, !P4 ;  /* 0x0000001a1b1e7208 */ /* 0x000fe20006000000 */
[----:B------:R-:W-:Y:S01]  /*0370*/  FMUL R34, R31, R32 ;  /* 0x000000201f227220 */ /* 0x000fe20000400000 */
[----:B------:R-:W-:-:S03]  /*0380*/  FSETP.NEU.AND P1, PT, R25, RZ, PT ;  /* 0x000000ff1900720b */ /* 0x000fc60003f2d000 */
[----:B----4-:R-:W-:Y:S01]  /*0390*/  FMUL R37, R37, R30 ;  /* 0x0000001e25257220 */ /* 0x010fe20000400000 */
[----:B0-----:R-:W-:Y:S01]  /*03a0*/  FMUL R36, R35, R36 ;  /* 0x0000002423247220 */ /* 0x001fe20000400000 */
[----:B------:R-:W-:Y:S02]  /*03b0*/  FSEL R35, R27, R26, !P5 ;  /* 0x0000001a1b237208 */ /* 0x000fe40006800000 */
[C---:B--2---:R-:W-:Y:S01]  /*03c0*/  PRMT R5, R8.reuse, 0x7632, R5 ;  /* 0x0000763208057816 */ /* 0x044fe20000000005 */
[----:B------:R-:W-:Y:S02]  /*03d0*/  IMAD.U32 R8, R8, 0x10000, RZ ;  /* 0x0001000008087824 */ /* 0x000fe400078e00ff */
[C---:B------:R-:W-:Y:S01]  /*03e0*/  IMAD.U32 R30, R9.reuse, 0x10000, RZ ;  /* 0x00010000091e7824 */ /* 0x040fe200078e00ff */
[----:B------:R-:W-:Y:S01]  /*03f0*/  PRMT R9, R9, 0x7632, R9 ;  /* 0x0000763209097816 */ /* 0x000fe20000000009 */
[----:B------:R-:W-:Y:S01]  /*0400*/  IMAD.U32 R5, R5, 0x10000, RZ ;  /* 0x0001000005057824 */ /* 0x000fe200078e00ff */
[----:B------:R-:W-:Y:S01]  /*0410*/  FSEL R32, R8, RZ, P0 ;  /* 0x000000ff08207208 */ /* 0x000fe20000000000 */
[----:B-----5:R-:W-:Y:S01]  /*0420*/  FMUL R8, R38, R35 ;  /* 0x0000002326087220 */ /* 0x020fe20000400000 */
[----:B------:R-:W-:Y:S01]  /*0430*/  FSEL R30, R30, RZ, P0 ;  /* 0x000000ff1e1e7208 */ /* 0x000fe20000000000 */
[----:B------:R-:W-:Y:S01]  /*0440*/  IMAD.U32 R9, R9, 0x10000, RZ ;  /* 0x0001000009097824 */ /* 0x000fe200078e00ff */
[----:B------:R-:W-:-:S02]  /*0450*/  FSEL R31, R5, RZ, P0 ;  /* 0x000000ff051f7208 */ /* 0x000fc40000000000 */
[----:B------:R-:W-:Y:S02]  /*0460*/  FSEL R5, R33, RZ, P1 ;  /* 0x000000ff21057208 */ /* 0x000fe40000800000 */
[----:B------:R-:W-:Y:S01]  /*0470*/  FSETP.NEU.AND P1, PT, R24, RZ, PT ;  /* 0x000000ff1800720b */ /* 0x000fe20003f2d000 */
[----:B------:R-:W-:Y:S01]  /*0480*/  FADD R31, -R32, R31 ;  /* 0x0000001f201f7221 */ /* 0x000fe20000000100 */
[----:B------:R-:W-:Y:S02]  /*0490*/  FSEL R9, R9, RZ, P0 ;  /* 0x000000ff09097208 */ /* 0x000fe40000000000 */
[----:B------:R-:W-:Y:S01]  /*04a0*/  FSEL R35, R34, RZ, P1 ;  /* 0x000000ff22237208 */ /* 0x000fe20000800000 */
[C---:B------:R-:W-:Y:S01]  /*04b0*/  FFMA R33, R31.reuse, R5, R32 ;  /* 0x000000051f217223 */ /* 0x040fe20000000020 */
[----:B------:R-:W-:Y:S01]  /*04c0*/  FMUL R31, R31, R31 ;  /* 0x0000001f1f1f7220 */ /* 0x000fe20000400000 */
[----:B------:R-:W-:Y:S02]  /*04d0*/  FSETP.NEU.AND P1, PT, R28, RZ, PT ;  /* 0x000000ff1c00720b */ /* 0x000fe40003f2d000 */
[----:B------:R-:W-:Y:S01]  /*04e0*/  FADD R32, R30, -R33 ;  /* 0x800000211e207221 */ /* 0x000fe20000000000 */
[----:B------:R-:W-:Y:S01]  /*04f0*/  FMUL R30, R26, R31 ;  /* 0x0000001f1a1e7220 */ /* 0x000fe20000400000 */
[----:B------:R-:W-:-:S02]  /*0500*/  FSEL R31, R36, RZ, P1 ;  /* 0x000000ff241f7208 */ /* 0x000fc40000800000 */
[----:B------:R-:W-:Y:S01]  /*0510*/  FFMA R34, R32, R35, R33 ;  /* 0x0000002320227223 */ /* 0x000fe20000000021 */
[----:B------:R-:W-:Y:S01]  /*0520*/  FFMA R30, R5, R30, RZ ;  /* 0x0000001e051e7223 */ /* 0x000fe200000000ff */
[C---:B------:R-:W-:Y:S01]  /*0530*/  IMAD.U32 R5, R10.reuse, 0x10000, RZ ;  /* 0x000100000a057824 */ /* 0x040fe200078e00ff */
[----:B------:R-:W-:Y:S01]  /*0540*/  PRMT R10, R10, 0x7632, R10 ;  /* 0x000076320a0a7816 */ /* 0x000fe2000000000a */
[--C-:B------:R-:W-:Y:S01]  /*0550*/  FADD R9, R9, -R34.reuse ;  /* 0x8000002209097221 */ /* 0x100fe20000000000 */
[----:B------:R-:W-:Y:S01]  /*0560*/  FSETP.NEU.AND P1, PT, R29, RZ, PT ;  /* 0x000000ff1d00720b */ /* 0x000fe20003f2d000 */
[----:B------:R-:W-:Y:S01]  /*0570*/  FMUL R32, R32, R32 ;  /* 0x0000002020207220 */ /* 0x000fe20000400000 */
[----:B------:R-:W-:Y:S01]  /*0580*/  FSEL R5, R5, RZ, P0 ;  /* 0x000000ff05057208 */ /* 0x000fe20000000000 */
[----:B------:R-:W-:Y:S01]  /*0590*/  FFMA R34, R9, R31, R34 ;  /* 0x0000001f09227223 */ /* 0x000fe20000000022 */
[----:B------:R-:W-:Y:S01]  /*05a0*/  IMAD.U32 R10, R10, 0x10000, RZ ;  /* 0x000100000a0a7824 */ /* 0x000fe200078e00ff */
[----:B------:R-:W-:Y:S01]  /*05b0*/  FSEL R36, R37, RZ, P1 ;  /* 0x000000ff25247208 */ /* 0x000fe20000800000 */
[----:B------:R-:W-:Y:S01]  /*05c0*/  FMUL R32, R25, R32 ;  /* 0x0000002019207220 */ /* 0x000fe20000400000 */
[----:B------:R-:W-:Y:S01]  /*05d0*/  FADD R5, R5, -R34 ;  /* 0x8000002205057221 */ /* 0x000fe20000000000 */
[----:B------:R-:W-:Y:S01]  /*05e0*/  FMUL R9, R9, R9 ;  /* 0x0000000909097220 */ /* 0x000fe20000400000 */
[----:B------:R-:W-:Y:S01]  /*05f0*/  FSEL R10, R10, RZ, P0 ;  /* 0x000000ff0a0a7208 */ /* 0x000fe20000000000 */
[----:B------:R-:W-:Y:S01]  /*0600*/  FFMA R30, R35, R32, R30 ;  /* 0x00000020231e7223 */ /* 0x000fe2000000001e */
[C---:B------:R-:W-:Y:S01]  /*0610*/  FFMA R33, R5.reuse, R36, R34 ;  /* 0x0000002405217223 */ /* 0x040fe20000000022 */
[----:B------:R-:W-:Y:S01]  /*0620*/  FMUL R9, R24, R9 ;  /* 0x0000000918097220 */ /* 0x000fe20000400000 */
[----:B------:R-:W-:Y:S01]  /*0630*/  FMUL R5, R5, R5 ;  /* 0x0000000505057220 */ /* 0x000fe20000400000 */
[----:B------:R-:W-:Y:S01]  /*0640*/  FSETP.NEU.AND P1, PT, R23, RZ, PT ;  /* 0x000000ff1700720b */ /* 0x000fe20003f2d000 */
[----:B------:R-:W-:Y:S01]  /*0650*/  FADD R10, R10, -R33 ;  /* 0x800000210a0a7221 */ /* 0x000fe20000000000 */
[----:B------:R-:W-:Y:S01]  /*0660*/  FFMA R9, R31, R9, R30 ;  /* 0x000000091f097223 */ /* 0x000fe2000000001e */
[----:B------:R-:W-:Y:S01]  /*0670*/  FMUL R5, R28, R5 ;  /* 0x000000051c057220 */ /* 0x000fe20000400000 */
[----:B------:R-:W-:Y:S01]  /*0680*/  FSEL R8, R8, RZ, P1 ;  /* 0x000000ff08087208 */ /* 0x000fe20000800000 */
[----:B------:R-:W-:Y:S01]  /*0690*/  FMUL R24, R10, R10 ;  /* 0x0000000a0a187220 */ /* 0x000fe20000400000 */
[----:B------:R-:W-:Y:S01]  /*06a0*/  FSEL R31, RZ, 7, !P0 ;  /* 0x40e00000ff1f7808 */ /* 0x000fe20004000000 */
[----:B------:R-:W-:Y:S01]  /*06b0*/  FFMA R5, R36, R5, R9 ;  /* 0x0000000524057223 */ /* 0x000fe20000000009 */
[----:B------:R-:W-:Y:S01]  /*06c0*/  FSEL R30, RZ, 8, !P0 ;  /* 0x41000000ff1e7808 */ /* 0x000fe20004000000 */
[----:B------:R-:W-:Y:S01]  /*06d0*/  FMUL R24, R29, R24 ;  /* 0x000000181d187220 */ /* 0x000fe20000400000 */
[----:B------:R-:W-:Y:S01]  /*06e0*/  FFMA R33, R10, R8, R33 ;  /* 0x000000080a217223 */ /* 0x000fe20000000021 */
[----:B------:R-:W-:-:S02]  /*06f0*/  FSEL R29, RZ, 9, !P0 ;  /* 0x41100000ff1d7808 */ /* 0x000fc40004000000 */
[----:B------:R-:W-:Y:S01]  /*0700*/  FFMA R34, R8, R24, R5 ;  /* 0x0000001808227223 */ /* 0x000fe20000000005 */
[----:B------:R-:W-:Y:S01]  /*0710*/  FSEL R28, RZ, 10, !P0 ;  /* 0x41200000ff1c7808 */ /* 0x000fe20004000000 */
[C---:B------:R-:W-:Y:S01]  /*0720*/  FMUL R8, R31.reuse, 16777216 ;  /* 0x4b8000001f087820 */ /* 0x040fe20000400000 */
[----:B------:R-:W-:Y:S01]  /*0730*/  FSETP.GEU.AND P4, PT, R31, 1.175494350822287508e-38, PT ;  /* 0x008000001f00780b */ /* 0x000fe20003f8e000 */
[----:B------:R-:W-:Y:S01]  /*0740*/  FMUL R35, R30, 16777216 ;  /* 0x4b8000001e237820 */ /* 0x000fe20000400000 */
[----:B------:R-:W-:Y:S01]  /*0750*/  FSEL R10, RZ, 11, !P0 ;  /* 0x41300000ff0a7808 */ /* 0x000fe20004000000 */
[C---:B------:R-:W-:Y:S01]  /*0760*/  FMUL R38, R29.reuse, 16777216 ;  /* 0x4b8000001d267820 */ /* 0x040fe20000400000 */
[----:B------:R-:W-:Y:S01]  /*0770*/  FSEL R32, R8, R31, !P4 ;  /* 0x0000001f08207208 */ /* 0x000fe20006000000 */
[----:B------:R-:W-:Y:S01]  /*0780*/  FMUL R37, R28, 16777216 ;  /* 0x4b8000001c257820 */ /* 0x000fe20000400000 */
[----:B------:R-:W-:Y:S01]  /*0790*/  FSETP.GEU.AND P5, PT, R30, 1.175494350822287508e-38, PT ;  /* 0x008000001e00780b */ /* 0x000fe20003fae000 */
[----:B------:R-:W-:Y:S01]  /*07a0*/  FMUL R39, R10, 16777216 ;  /* 0x4b8000000a277820 */ /* 0x000fe20000400000 */
[----:B------:R-:W-:Y:S01]  /*07b0*/  FSETP.GEU.AND P6, PT, R29, 1.175494350822287508e-38, PT ;  /* 0x008000001d00780b */ /* 0x000fe20003fce000 */
[----:B------:R-:W0:Y:S01]  /*07c0*/  MUFU.RCP R41, R32 ;  /* 0x0000002000297308 */ /* 0x000e220000001000 */
[----:B------:R-:W-:-:S02]  /*07d0*/  FSEL R25, RZ, 12, !P0 ;  /* 0x41400000ff197808 */ /* 0x000fc40004000000 */
[----:B------:R-:W-:Y:S02]  /*07e0*/  FSEL R24, RZ, 13, !P0 ;  /* 0x41500000ff187808 */ /* 0x000fe40004000000 */
[----:B------:R-:W-:Y:S02]  /*07f0*/  FSEL R8, RZ, 14, !P0 ;  /* 0x41600000ff087808 */ /* 0x000fe40004000000 */
[----:B------:R-:W-:Y:S02]  /*0800*/  FSEL R9, RZ, 15, !P0 ;  /* 0x41700000ff097808 */ /* 0x000fe40004000000 */
[----:B------:R-:W-:Y:S02]  /*0810*/  FSETP.GEU.AND P1, PT, R28, 1.175494350822287508e-38, PT ;  /* 0x008000001c00780b */ /* 0x000fe40003f2e000 */
[----:B------:R-:W-:Y:S02]  /*0820*/  FSEL R5, RZ, 16, !P0 ;  /* 0x41800000ff057808 */ /* 0x000fe40004000000 */
[----:B------:R-:W-:-:S02]  /*0830*/  FSEL R35, R35, R30, !P5 ;  /* 0x0000001e23237208 */ /* 0x000fc40006800000 */
[----:B------:R-:W-:Y:S02]  /*0840*/  FSETP.GEU.AND P2, PT, R10, 1.175494350822287508e-38, PT ;  /* 0x008000000a00780b */ /* 0x000fe40003f4e000 */
[CC--:B------:R-:W-:Y:S02]  /*0850*/  FSEL R36, R27.reuse, R26.reuse, !P4 ;  /* 0x0000001a1b247208 */ /* 0x0c0fe40006000000 */
[----:B------:R-:W-:Y:S01]  /*0860*/  FSEL R38, R38, R29, !P6 ;  /* 0x0000001d26267208 */ /* 0x000fe20007000000 */
[----:B------:R-:W1:Y:S01]  /*0870*/  MUFU.RCP R35, R35 ;  /* 0x0000002300237308 */ /* 0x000e620000001000 */
[----:B------:R-:W-:Y:S01]  /*0880*/  FSEL R40, R27, R26, !P5 ;  /* 0x0000001a1b287208 */ /* 0x000fe20006800000 */
[----:B0-----:R-:W-:Y:S01]  /*0890*/  FMUL R41, R41, R36 ;  /* 0x0000002429297220 */ /* 0x001fe20000400000 */
[----:B------:R-:W-:Y:S02]  /*08a0*/  FSEL R44, R27, R26, !P6 ;  /* 0x0000001a1b2c7208 */ /* 0x000fe40007000000 */
[----:B------:R-:W-:-:S02]  /*08b0*/  FSETP.GEU.AND P3, PT, R25, 1.175494350822287508e-38, PT ;  /* 0x008000001900780b */ /* 0x000fc40003f6e000 */
[----:B------:R-:W-:Y:S01]  /*08c0*/  FSETP.GEU.AND P4, PT, R24, 1.175494350822287508e-38, PT ;  /* 0x008000001800780b */ /* 0x000fe20003f8e000 */
[----:B------:R-:W0:Y:S01]  /*08d0*/  MUFU.RCP R43, R38 ;  /* 0x00000026002b7308 */ /* 0x000e220000001000 */
[----:B------:R-:W-:Y:S02]  /*08e0*/  FSETP.GEU.AND P5, PT, R8, 1.175494350822287508e-38, PT ;  /* 0x008000000800780b */ /* 0x000fe40003fae000 */
[----:B------:R-:W-:Y:S02]  /*08f0*/  FSETP.GEU.AND P6, PT, R9, 1.175494350822287508e-38, PT ;  /* 0x008000000900780b */ /* 0x000fe40003fce000 */
[----:B------:R-:W-:Y:S02]  /*0900*/  FSEL R45, R37, R28, !P1 ;  /* 0x0000001c252d7208 */ /* 0x000fe40004800000 */
[----:B------:R-:W-:Y:S01]  /*0910*/  FSEL R46, R27, R26, !P1 ;  /* 0x0000001a1b2e7208 */ /* 0x000fe20004800000 */
[----:B-1----:R-:W-:Y:S01]  /*0920*/  FMUL R40, R35, R40 ;  /* 0x0000002823287220 */ /* 0x002fe20000400000 */
[----:B------:R-:W-:-:S02]  /*0930*/  FSETP.GEU.AND P1, PT, R5, 1.175494350822287508e-38, PT ;  /* 0x008000000500780b */ /* 0x000fc40003f2e000 */
[----:B------:R-:W-:Y:S01]  /*0940*/  FSEL R47, R39, R10, !P2 ;  /* 0x0000000a272f7208 */ /* 0x000fe20005000000 */
[----:B------:R-:W1:Y:S01]  /*0950*/  MUFU.RCP R45, R45 ;  /* 0x0000002d002d7308 */ /* 0x000e620000001000 */
[CC--:B------:R-:W-:Y:S02]  /*0960*/  FSEL R32, R27.reuse, R26.reuse, !P2 ;  /* 0x0000001a1b207208 */ /* 0x0c0fe40005000000 */
[----:B------:R-:W-:Y:S01]  /*0970*/  FSEL R42, R27, R26, !P3 ;  /* 0x0000001a1b2a7208 */ /* 0x000fe20005800000 */
[----:B0-----:R-:W-:Y:S01]  /*0980*/  FMUL R36, R43, R44 ;  /* 0x0000002c2b247220 */ /* 0x001fe20000400000 */
[CC--:B------:R-:W-:Y:S01]  /*0990*/  FSEL R39, R27.reuse, R26.reuse, !P4 ;  /* 0x0000001a1b277208 */ /* 0x0c0fe20006000000 */
[----:B------:R-:W-:Y:S01]  /*09a0*/  FMUL R43, R24, 16777216 ;  /* 0x4b800000182b7820 */ /* 0x000fe20000400000 */
[CC--:B------:R-:W-:Y:S01]  /*09b0*/  FSEL R38, R27.reuse, R26.reuse, !P5 ;  /* 0x0000001a1b267208 */ /* 0x0c0fe20006800000 */
[----:B------:R-:W0:Y:S01]  /*09c0*/  MUFU.RCP R47, R47 ;  /* 0x0000002f002f7308 */ /* 0x000e220000001000 */
[-C--:B------:R-:W-:Y:S01]  /*09d0*/  FSEL R37, R27, R26.reuse, !P6 ;  /* 0x0000001a1b257208 */ /* 0x080fe20007000000 */
[----:B------:R-:W-:Y:S01]  /*09e0*/  FMUL R44, R9, 16777216 ;  /* 0x4b800000092c7820 */ /* 0x000fe20000400000 */
[----:B------:R-:W-:Y:S01]  /*09f0*/  FSEL R27, R27, R26, !P1 ;  /* 0x0000001a1b1b7208 */ /* 0x000fe20004800000 */
[----:B------:R-:W-:Y:S01]  /*0a00*/  FMUL R26, R25, 16777216 ;  /* 0x4b800000191a7820 */ /* 0x000fe20000400000 */
[----:B------:R-:W-:-:S02]  /*0a10*/  FSEL R43, R43, R24, !P4 ;  /* 0x000000182b2b7208 */ /* 0x000fc40006000000 */
[----:B------:R-:W-:Y:S01]  /*0a20*/  FSETP.NEU.AND P2, PT, R31, RZ, PT ;  /* 0x000000ff1f00720b */ /* 0x000fe20003f4d000 */
[----:B-1----:R-:W-:Y:S01]  /*0a30*/  FMUL R35, R45, R46 ;  /* 0x0000002e2d237220 */ /* 0x002fe20000400000 */
[----:B------:R-:W-:Y:S01]  /*0a40*/  FSEL R48, R26, R25, !P3 ;  /* 0x000000191a307208 */ /* 0x000fe20005800000 */
[----:B------:R-:W-:Y:S01]  /*0a50*/  FMUL R45, R8, 16777216 ;  /* 0x4b800000082d7820 */ /* 0x000fe20000400000 */
[----:B------:R1:W-:Y:S01]  /*0a60*/  MUFU.RCP R46, R43 ;  /* 0x0000002b002e7308 */ /* 0x0003e20000001000 */
[----:B------:R-:W-:Y:S02]  /*0a70*/  FSEL R41, R41, RZ, P2 ;  /* 0x000000ff29297208 */ /* 0x000fe40001000000 */
[----:B------:R-:W-:Y:S02]  /*0a80*/  FSETP.NEU.AND P2, PT, R30, RZ, PT ;  /* 0x000000ff1e00720b */ /* 0x000fe40003f4d000 */
[----:B------:R-:W-:Y:S01]  /*0a90*/  FSEL R45, R45, R8, !P5 ;  /* 0x000000082d2d7208 */ /* 0x000fe20006800000 */
[----:B0-----:R-:W-:Y:S01]  /*0aa0*/  FMUL R32, R47, R32 ;  /* 0x000000202f207220 */ /* 0x001fe20000400000 */
[----:B------:R-:W-:Y:S01]  /*0ab0*/  FSEL R47, R44, R9, !P6 ;  /* 0x000000092c2f7208 */ /* 0x000fe20007000000 */
[----:B------:R-:W0:Y:S01]  /*0ac0*/  MUFU.RCP R49, R48 ;  /* 0x0000003000317308 */ /* 0x000e220000001000 */
[----:B-1----:R-:W-:Y:S01]  /*0ad0*/  FSEL R43, R40, RZ, P2 ;  /* 0x000000ff282b7208 */ /* 0x002fe20001000000 */
[----:B------:R-:W-:Y:S01]  /*0ae0*/  FMUL R40, R5, 16777216 ;  /* 0x4b80000005287820 */ /* 0x000fe20000400000 */
[----:B------:R-:W-:-:S04]  /*0af0*/  FSETP.NEU.AND P2, PT, R29, RZ, PT ;  /* 0x000000ff1d00720b */ /* 0x000fc80003f4d000 */
[----:B------:R-:W-:Y:S01]  /*0b00*/  FSEL R36, R36, RZ, P2 ;  /* 0x000000ff24247208 */ /* 0x000fe20001000000 */
[----:B------:R-:W1:Y:S01]  /*0b10*/  MUFU.RCP R45, R45 ;  /* 0x0000002d002d7308 */ /* 0x000e620000001000 */
[----:B------:R-:W-:Y:S02]  /*0b20*/  FSEL R40, R40, R5, !P1 ;  /* 0x0000000528287208 */ /* 0x000fe40004800000 */
[----:B------:R-:W-:Y:S02]  /*0b30*/  FSETP.NEU.AND P1, PT, R28, RZ, PT ;  /* 0x000000ff1c00720b */ /* 0x000fe40003f2d000 */
[----:B------:R-:W-:Y:S01]  /*0b40*/  FSETP.NEU.AND P2, PT, R24, RZ, PT ;  /* 0x000000ff1800720b */ /* 0x000fe20003f4d000 */
[----:B0-----:R-:W-:Y:S01]  /*0b50*/  FMUL R26, R49, R42 ;  /* 0x0000002a311a7220 */ /* 0x001fe20000400000 */
[C---:B------:R-:W-:Y:S01]  /*0b60*/  IMAD.U32 R42, R11.reuse, 0x10000, RZ ;  /* 0x000100000b2a7824 */ /* 0x040fe200078e00ff */
[----:B------:R-:W-:Y:S01]  /*0b70*/  PRMT R11, R11, 0x7632, R11 ;  /* 0x000076320b0b7816 */ /* 0x000fe2000000000b */
[----:B------:R-:W0:Y:S03]  /*0b80*/  MUFU.RCP R48, R47 ;  /* 0x0000002f00307308 */ /* 0x000e260000001000 */
[----:B------:R-:W-:Y:S01]  /*0b90*/  FSEL R44, R42, RZ, P0 ;  /* 0x000000ff2a2c7208 */ /* 0x000fe20000000000 */
[----:B------:R-:W-:Y:S01]  /*0ba0*/  IMAD.U32 R42, R11, 0x10000, RZ ;  /* 0x000100000b2a7824 */ /* 0x000fe200078e00ff */
[----:B------:R-:W-:-:S03]  /*0bb0*/  FMUL R11, R46, R39 ;  /* 0x000000272e0b7220 */ /* 0x000fc60000400000 */
[--C-:B------:R-:W-:Y:S01]  /*0bc0*/  FADD R44, R44, -R33.reuse ;  /* 0x800000212c2c7221 */ /* 0x100fe20000000000 */
[----:B------:R-:W-:Y:S01]  /*0bd0*/  FSEL R42, R42, RZ, P0 ;  /* 0x000000ff2a2a7208 */ /* 0x000fe20000000000 */
[----:B------:R-:W2:Y:S01]  /*0be0*/  MUFU.RCP R40, R40 ;  /* 0x0000002800287308 */ /* 0x000ea20000001000 */
[----:B------:R-:W-:Y:S01]  /*0bf0*/  FSEL R11, R11, RZ, P2 ;  /* 0x000000ff0b0b7208 */ /* 0x000fe20001000000 */
[C---:B------:R-:W-:Y:S01]  /*0c00*/  FFMA R39, R44.reuse, R41, R33 ;  /* 0x000000292c277223 */ /* 0x040fe20000000021 */
[----:B-1----:R-:W-:Y:S01]  /*0c10*/  FMUL R33, R45, R38 ;  /* 0x000000262d217220 */ /* 0x002fe20000400000 */
[----:B------:R-:W-:Y:S01]  /*0c20*/  FMUL R44, R44, R44 ;  /* 0x0000002c2c2c7220 */ /* 0x000fe20000400000 */
[----:B------:R-:W-:Y:S01]  /*0c30*/  FSETP.NEU.AND P2, PT, R5, RZ, PT ;  /* 0x000000ff0500720b */ /* 0x000fe20003f4d000 */
[--C-:B------:R-:W-:Y:S02]  /*0c40*/  FADD R42, R42, -R39.reuse ;  /* 0x800000272a2a7221 */ /* 0x100fe40000000000 */
[----:B------:R-:W-:Y:S01]  /*0c50*/  FMUL R44, R23, R44 ;  /* 0x0000002c172c7220 */ /* 0x000fe20000400000 */
[----:B0-----:R-:W-:Y:S01]  /*0c60*/  FMUL R23, R48, R37 ;  /* 0x0000002530177220 */ /* 0x001fe20000400000 */
[C---:B------:R-:W-:Y:S01]  /*0c70*/  FMUL R38, R42.reuse, R42 ;  /* 0x0000002a2a267220 */ /* 0x040fe20000400000 */
[----:B------:R-:W-:Y:S01]  /*0c80*/  FFMA R42, R42, R43, R39 ;  /* 0x0000002b2a2a7223 */ /* 0x000fe20000000027 */
[----:B------:R-:W-:-:S02]  /*0c90*/  FFMA R34, R41, R44, R34 ;  /* 0x0000002c29227223 */ /* 0x000fc40000000022 */
[----:B------:R-:W-:Y:S01]  /*0ca0*/  FMUL R38, R31, R38 ;  /* 0x000000261f267220 */ /* 0x000fe20000400000 */
[C---:B---3--:R-:W-:Y:S01]  /*0cb0*/  IMAD.U32 R31, R12.reuse, 0x10000, RZ ;  /* 0x000100000c1f7824 */ /* 0x048fe200078e00ff */
[----:B------:R-:W-:Y:S01]  /*0cc0*/  PRMT R12, R12, 0x7632, R12 ;  /* 0x000076320c0c7816 */ /* 0x000fe2000000000c */
[----:B--2---:R-:W-:Y:S01]  /*0cd0*/  FMUL R27, R40, R27 ;  /* 0x0000001b281b7220 */ /* 0x004fe20000400000 */
[----:B------:R-:W-:Y:S01]  /*0ce0*/  FFMA R34, R43, R38, R34 ;  /* 0x000000262b227223 */ /* 0x000fe20000000022 */
[----:B------:R-:W-:Y:S02]  /*0cf0*/  FSEL R38, R35, RZ, P1 ;  /* 0x000000ff23267208 */ /* 0x000fe40000800000 */
[----:B------:R-:W-:Y:S01]  /*0d00*/  FSEL R31, R31, RZ, P0 ;  /* 0x000000ff1f1f7208 */ /* 0x000fe20000000000 */
[----:B------:R-:W-:Y:S01]  /*0d10*/  IMAD.U32 R12, R12, 0x10000, RZ ;  /* 0x000100000c0c7824 */ /* 0x000fe200078e00ff */
[----:B------:R-:W-:Y:S02]  /*0d20*/  FSETP.NEU.AND P1, PT, R10, RZ, PT ;  /* 0x000000ff0a00720b */ /* 0x000fe40003f2d000 */
[----:B------:R-:W-:Y:S01]  /*0d30*/  FSEL R27, R27, RZ, P2 ;  /* 0x000000ff1b1b7208 */ /* 0x000fe20001000000 */
[--C-:B------:R-:W-:Y:S01]  /*0d40*/  FADD R37, R31, -R42.reuse ;  /* 0x8000002a1f257221 */ /* 0x100fe20000000000 */
[----:B------:R-:W-:Y:S01]  /*0d50*/  FSEL R31, R12, RZ, P0 ;  /* 0x000000ff0c1f7208 */ /* 0x000fe20000000000 */
[C---:B------:R-:W-:Y:S01]  /*0d60*/  IMAD.U32 R12, R13.reuse, 0x10000, RZ ;  /* 0x000100000d0c7824 */ /* 0x040fe200078e00ff */
[----:B------:R-:W-:Y:S01]  /*0d70*/  PRMT R13, R13, 0x7632, R13 ;  /* 0x000076320d0d7816 */ /* 0x000fe2000000000d */
[C---:B------:R-:W-:Y:S01]  /*0d80*/  FFMA R42, R37.reuse, R36, R42 ;  /* 0x00000024252a7223 */ /* 0x040fe2000000002a */
[----:B------:R-:W-:Y:S01]  /*0d90*/  FMUL R37, R37, R37 ;  /* 0x0000002525257220 */ /* 0x000fe20000400000 */
[----:B------:R-:W-:-:S02]  /*0da0*/  LOP3.LUT R40, R4, 0x100, RZ, 0xc0, !PT ;  /* 0x0000010004287812 */ /* 0x000fc400078ec0ff */
[----:B------:R-:W-:Y:S01]  /*0db0*/  FADD R35, R31, -R42 ;  /* 0x8000002a1f237221 */ /* 0x000fe20000000000 */
[----:B------:R-:W-:Y:S01]  /*0dc0*/  FSEL R12, R12, RZ, P0 ;  /* 0x000000ff0c0c7208 */ /* 0x000fe20000000000 */
[----:B------:R-:W-:Y:S01]  /*0dd0*/  FMUL R37, R30, R37 ;  /* 0x000000251e257220 */ /* 0x000fe20000400000 */
[----:B------:R-:W-:Y:S01]  /*0de0*/  FADD R31, RZ, R34 ;  /* 0x00000022ff1f7221 */ /* 0x000fe20000000000 */
[C---:B------:R-:W-:Y:S01]  /*0df0*/  FFMA R39, R35.reuse, R38, R42 ;  /* 0x0000002623277223 */ /* 0x040fe2000000002a */
[----:B------:R-:W-:Y:S01]  /*0e00*/  FMUL R30, R35, R35 ;  /* 0x00000023231e7220 */ /* 0x000fe20000400000 */
[----:B------:R-:W-:Y:S01]  /*0e10*/  IMAD.U32 R13, R13, 0x10000, RZ ;  /* 0x000100000d0d7824 */ /* 0x000fe200078e00ff */
[----:B------:R-:W-:Y:S01]  /*0e20*/  FFMA R31, R36, R37, R31 ;  /* 0x00000025241f7223 */ /* 0x000fe2000000001f */
[----:B------:R-:W-:Y:S01]  /*0e30*/  FADD R12, R12, -R39 ;  /* 0x800000270c0c7221 */ /* 0x000fe20000000000 */
[----:B------:R-:W-:Y:S01]  /*0e40*/  FMUL R30, R29, R30 ;  /* 0x0000001e1d1e7220 */ /* 0x000fe20000400000 */
[----:B------:R-:W-:Y:S01]  /*0e50*/  FSEL R29, R32, RZ, P1 ;  /* 0x000000ff201d7208 */ /* 0x000fe20000800000 */
[----:B------:R-:W-:Y:S01]  /*0e60*/  CS2R R36, SRZ ;  /* 0x0000000000247805 */ /* 0x000fe2000001ff00 */
[----:B------:R-:W-:Y:S01]  /*0e70*/  FMUL R35, R12, R12 ;  /* 0x0000000c0c237220 */ /* 0x000fe20000400000 */
[----:B------:R-:W-:Y:S01]  /*0e80*/  FFMA R30, R38, R30, R31 ;  /* 0x0000001e261e7223 */ /* 0x000fe2000000001f */
[----:B------:R-:W-:Y:S01]  /*0e90*/  FSETP.NEU.AND P1, PT, R25, RZ, PT ;  /* 0x000000ff1900720b */ /* 0x000fe20003f2d000 */
[----:B------:R-:W-:Y:S01]  /*0ea0*/  FFMA R39, R12, R29, R39 ;  /* 0x0000001d0c277223 */ /* 0x000fe20000000027 */
[----:B------:R-:W-:Y:S01]  /*0eb0*/  FMUL R35, R28, R35 ;  /* 0x000000231c237220 */ /* 0x000fe20000400000 */
[----:B------:R-:W-:Y:S01]  /*0ec0*/  FSEL R12, R13, RZ, P0 ;  /* 0x000000ff0d0c7208 */ /* 0x000fe20000000000 */
[C---:B------:R-:W-:Y:S01]  /*0ed0*/  IMAD.U32 R13, R14.reuse, 0x10000, RZ ;  /* 0x000100000e0d7824 */ /* 0x040fe200078e00ff */
[----:B------:R-:W-:Y:S01]  /*0ee0*/  PRMT R14, R14, 0x7632, R14 ;  /* 0x000076320e0e7816 */ /* 0x000fe2000000000e */
[----:B------:R-:W-:Y:S01]  /*0ef0*/  FFMA R30, R29, R35, R30 ;  /* 0x000000231d1e7223 */ /* 0x000fe2000000001e */
[----:B------:R-:W-:Y:S01]  /*0f00*/  FSEL R29, R26, RZ, P1 ;  /* 0x000000ff1a1d7208 */ /* 0x000fe20000800000 */
[--C-:B------:R-:W-:Y:S01]  /*0f10*/  FADD R26, R12, -R39.reuse ;  /* 0x800000270c1a7221 */ /* 0x100fe20000000000 */
[----:B------:R-:W-:Y:S01]  /*0f20*/  FSEL R13, R13, RZ, P0 ;  /* 0x000000ff0d0d7208 */ /* 0x000fe20000000000 */
[----:B------:R-:W0:Y:S01]  /*0f30*/  SHFL.BFLY PT, R12, R5, 0x10, 0x1f ;  /* 0x0e001f00050c7f89 */ /* 0x000e2200000e0000 */
[----:B------:R-:W-:Y:S01]  /*0f40*/  IMAD.U32 R14, R14, 0x10000, RZ ;  /* 0x000100000e0e7824 */ /* 0x000fe200078e00ff */
[C---:B------:R-:W-:Y:S01]  /*0f50*/  FFMA R28, R26.reuse, R29, R39 ;  /* 0x0000001d1a1c7223 */ /* 0x040fe20000000027 */
[----:B------:R-:W-:Y:S01]  /*0f60*/  FMUL R31, R26, R26 ;  /* 0x0000001a1a1f7220 */ /* 0x000fe20000400000 */
[----:B------:R-:W-:-:S02]  /*0f70*/  FSETP.NEU.AND P1, PT, R8, RZ, PT ;  /* 0x000000ff0800720b */ /* 0x000fc40003f2d000 */
[--C-:B------:R-:W-:Y:S01]  /*0f80*/  FADD R13, R13, -R28.reuse ;  /* 0x8000001c0d0d7221 */ /* 0x100fe20000000000 */
[----:B------:R-:W-:Y:S01]  /*0f90*/  FSEL R14, R14, RZ, P0 ;  /* 0x000000ff0e0e7208 */ /* 0x000fe20000000000 */
[----:B------:R-:W-:Y:S01]  /*0fa0*/  FMUL R31, R10, R31 ;  /* 0x0000001f0a1f7220 */ /* 0x000fe20000400000 */
[----:B------:R-:W-:Y:S01]  /*0fb0*/  IMAD.U32 R10, R15, 0x10000, RZ ;  /* 0x000100000f0a7824 */ /* 0x000fe200078e00ff */
[----:B------:R-:W-:Y:S01]  /*0fc0*/  FFMA R35, R13, R11, R28 ;  /* 0x0000000b0d237223 */ /* 0x000fe2000000001c */
[----:B------:R-:W-:Y:S01]  /*0fd0*/  FSEL R33, R33, RZ, P1 ;  /* 0x000000ff21217208 */ /* 0x000fe20000800000 */
[----:B------:R-:W-:Y:S01]  /*0fe0*/  FMUL R26, R13, R13 ;  /* 0x0000000d0d1a7220 */ /* 0x000fe20000400000 */
[----:B------:R-:W-:Y:S01]  /*0ff0*/  PRMT R15, R15, 0x7632, R15 ;  /* 0x000076320f0f7816 */ /* 0x000fe2000000000f */
[--C-:B------:R-:W-:Y:S01]  /*1000*/  FADD R14, R14, -R35.reuse ;  /* 0x800000230e0e7221 */ /* 0x100fe20000000000 */
[----:B------:R-:W-:Y:S01]  /*1010*/  FSEL R10, R10, RZ, P0 ;  /* 0x000000ff0a0a7208 */ /* 0x000fe20000000000 */
[----:B------:R-:W-:Y:S01]  /*1020*/  FFMA R30, R29, R31, R30 ;  /* 0x0000001f1d1e7223 */ /* 0x000fe2000000001e */
[----:B------:R-:W-:Y:S01]  /*1030*/  FSETP.NEU.AND P1, PT, R9, RZ, PT ;  /* 0x000000ff0900720b */ /* 0x000fe20003f2d000 */
[C---:B------:R-:W-:Y:S01]  /*1040*/  FFMA R35, R14.reuse, R33, R35 ;  /* 0x000000210e237223 */ /* 0x040fe20000000023 */
[----:B------:R-:W-:Y:S01]  /*1050*/  FMUL R13, R14, R14 ;  /* 0x0000000e0e0d7220 */ /* 0x000fe20000400000 */
[----:B------:R-:W-:Y:S01]  /*1060*/  FMUL R26, R25, R26 ;  /* 0x0000001a191a7220 */ /* 0x000fe20000400000 */
[----:B------:R-:W-:Y:S01]  /*1070*/  IMAD.U32 R15, R15, 0x10000, RZ ;  /* 0x000100000f0f7824 */ /* 0x000fe200078e00ff */
[--C-:B------:R-:W-:Y:S01]  /*1080*/  FADD R14, R10, -R35.reuse ;  /* 0x800000230a0e7221 */ /* 0x100fe20000000000 */
[----:B------:R-:W-:Y:S01]  /*1090*/  FSEL R23, R23, RZ, P1 ;  /* 0x000000ff17177208 */ /* 0x000fe20000800000 */
[----:B0-----:R-:W-:Y:S01]  /*10a0*/  FADD R10, R5, R12 ;  /* 0x0000000c050a7221 */ /* 0x001fe20000000000 */
[----:B------:R-:W-:Y:S01]  /*10b0*/  FFMA R26, R11, R26, R30 ;  /* 0x0000001a0b1a7223 */ /* 0x000fe2000000001e */
[C---:B------:R-:W-:Y:S01]  /*10c0*/  FMUL R11, R14.reuse, R14 ;  /* 0x0000000e0e0b7220 */ /* 0x040fe20000400000 */
[----:B------:R-:W-:Y:S01]  /*10d0*/  FSEL R15, R15, RZ, P0 ;  /* 0x000000ff0f0f7208 */ /* 0x000fe20000000000 */
[----:B------:R-:W-:Y:S01]  /*10e0*/  FFMA R14, R14, R23, R35 ;  /* 0x000000170e0e7223 */ /* 0x000fe20000000023 */
[C---:B------:R-:W-:Y:S01]  /*10f0*/  FSETP.GEU.AND P3, PT, |R10|.reuse, 1.175494350822287508e-38, PT ;  /* 0x008000000a00780b */ /* 0x040fe20003f6e200 */
[C---:B------:R-:W-:Y:S01]  /*1100*/  FMUL R25, R10.reuse, 0.25 ;  /* 0x3e8000000a197820 */ /* 0x040fe20000400000 */
[----:B------:R-:W-:Y:S01]  /*1110*/  FSETP.GT.AND P1, PT, |R10|, 8.50705917302346158658e+37, PT ;  /* 0x7e8000000a00780b */ /* 0x000fe20003f24200 */
[----:B------:R-:W-:Y:S01]  /*1120*/  FMUL R13, R24, R13 ;  /* 0x0000000d180d7220 */ /* 0x000fe20000400000 */
[----:B------:R-:W0:Y:S01]  /*1130*/  SHFL.BFLY PT, R29, R10, 0x8, 0x1f ;  /* 0x0d001f000a1d7f89 */ /* 0x000e2200000e0000 */
[----:B------:R-:W-:Y:S01]  /*1140*/  FADD R15, R15, -R14 ;  /* 0x8000000e0f0f7221 */ /* 0x000fe20000000000 */
[----:B------:R-:W-:Y:S01]  /*1150*/  FSEL R25, R25, R10, P1 ;  /* 0x0000000a19197208 */ /* 0x000fe20000800000 */
[----:B------:R-:W-:Y:S01]  /*1160*/  FFMA R13, R33, R13, R26 ;  /* 0x0000000d210d7223 */ /* 0x000fe2000000001a */
[----:B------:R-:W-:Y:S01]  /*1170*/  FMUL R11, R8, R11 ;  /* 0x0000000b080b7220 */ /* 0x000fe20000400000 */
[C---:B------:R-:W-:Y:S01]  /*1180*/  FMUL R24, R15.reuse, R15 ;  /* 0x0000000f0f187220 */ /* 0x040fe20000400000 */
[----:B------:R-:W-:Y:S01]  /*1190*/  FFMA R14, R15, R27, R14 ;  /* 0x0000001b0f0e7223 */ /* 0x000fe2000000000e */
[----:B------:R-:W-:Y:S01]  /*11a0*/  FADD R8, RZ, R13 ;  /* 0x0000000dff087221 */ /* 0x000fe20000000000 */
[----:B------:R-:W-:Y:S01]  /*11b0*/  FSETP.NEU.AND P2, PT, R10, RZ, PT ;  /* 0x000000ff0a00720b */ /* 0x000fe20003f4d000 */
[----:B------:R-:W-:Y:S01]  /*11c0*/  @!P3 FMUL R25, R25, 16777216 ;  /* 0x4b8000001919b820 */ /* 0x000fe20000400000 */
[----:B------:R-:W-:Y:S01]  /*11d0*/  FMUL R24, R9, R24 ;  /* 0x0000001809187220 */ /* 0x000fe20000400000 */
[----:B------:R-:W-:Y:S01]  /*11e0*/  FFMA R8, R23, R11, R8 ;  /* 0x0000000b17087223 */ /* 0x000fe20000000008 */
[----:B------:R-:W1:Y:S01]  /*11f0*/  SHFL.BFLY PT, R9, R14, 0x10, 0x1f ;  /* 0x0e001f000e097f89 */ /* 0x000e6200000e0000 */
[----:B------:R-:W-:Y:S01]  /*1200*/  @P1 FMUL R12, R12, 0.25 ;  /* 0x3e8000000c0c1820 */ /* 0x000fe20000400000 */
[----:B------:R-:W-:Y:S01]  /*1210*/  CS2R R32, SRZ ;  /* 0x0000000000207805 */ /* 0x000fe2000001ff00 */
[----:B------:R-:W2:Y:S01]  /*1220*/  MUFU.RCP R25, R25 ;  /* 0x0000001900197308 */ /* 0x000ea20000001000 */
[----:B------:R-:W-:Y:S01]  /*1230*/  FFMA R24, R27, R24, R8 ;  /* 0x000000181b187223 */ /* 0x000fe20000000008 */
[----:B------:R-:W-:Y:S01]  /*1240*/  @!P3 FMUL R12, R12, 16777216 ;  /* 0x4b8000000c0cb820 */ /* 0x000fe20000400000 */
[----:B------:R-:W-:-:S03]  /*1250*/  CS2R R34, SRZ ;  /* 0x0000000000227805 */ /* 0x000fc6000001ff00 */
[----:B------:R-:W3:Y:S01]  /*1260*/  SHFL.BFLY PT, R11, R24, 0x10, 0x1f ;  /* 0x0e001f00180b7f89 */ /* 0x000ee200000e0000 */
[----:B0-----:R-:W-:-:S04]  /*1270*/  FADD R8, R10, R29 ;  /* 0x0000001d0a087221 */ /* 0x001fc80000000000 */
[C---:B------:R-:W-:Y:S01]  /*1280*/  FMUL R13, R8.reuse, 0.25 ;  /* 0x3e800000080d7820 */ /* 0x040fe20000400000 */
[C---:B------:R-:W-:Y:S01]  /*1290*/  FSETP.GEU.AND P3, PT, |R8|.reuse, 1.175494350822287508e-38, PT ;  /* 0x008000000800780b */ /* 0x040fe20003f6e200 */
[----:B------:R-:W0:Y:S01]  /*12a0*/  SHFL.BFLY PT, R23, R8, 0x4, 0x1f ;  /* 0x0c801f0008177f89 */ /* 0x000e2200000e0000 */
[----:B--2---:R-:W-:Y:S01]  /*12b0*/  FMUL R12, R25, R12 ;  /* 0x0000000c190c7220 */ /* 0x004fe20000400000 */
[----:B------:R-:W-:-:S04]  /*12c0*/  FSETP.GT.AND P1, PT, |R8|, 8.50705917302346158658e+37, PT ;  /* 0x7e8000000800780b */ /* 0x000fc80003f24200 */
[----:B------:R-:W-:Y:S01]  /*12d0*/  FSEL R12, R12, RZ, P2 ;  /* 0x000000ff0c0c7208 */ /* 0x000fe20001000000 */
[----:B-1----:R-:W-:Y:S01]  /*12e0*/  FADD R9, -R14, R9 ;  /* 0x000000090e097221 */ /* 0x002fe20000000100 */
[----:B------:R-:W-:Y:S02]  /*12f0*/  FSEL R13, R13, R8, P1 ;  /* 0x000000080d0d7208 */ /* 0x000fe40000800000 */
[----:B------:R-:W-:Y:S01]  /*1300*/  FSETP.NEU.AND P2, PT, R8, RZ, PT ;  /* 0x000000ff0800720b */ /* 0x000fe20003f4d000 */
[C---:B------:R-:W-:Y:S01]  /*1310*/  FMUL R26, R9.reuse, R9 ;  /* 0x00000009091a7220 */ /* 0x040fe20000400000 */
[----:B------:R-:W-:Y:S01]  /*1320*/  FFMA R9, R9, R12, R14 ;  /* 0x0000000c09097223 */ /* 0x000fe2000000000e */
[----:B------:R-:W-:Y:S01]  /*1330*/  @!P3 FMUL R13, R13, 16777216 ;  /* 0x4b8000000d0db820 */ /* 0x000fe20000400000 */
[----:B---3--:R-:W-:Y:S01]  /*1340*/  FADD R11, R24, R11 ;  /* 0x0000000b180b7221 */ /* 0x008fe20000000000 */
[----:B------:R-:W-:Y:S02]  /*1350*/  FMUL R26, R5, R26 ;  /* 0x0000001a051a7220 */ /* 0x000fe40000400000 */
[----:B------:R-:W1:Y:S01]  /*1360*/  SHFL.BFLY PT, R14, R9, 0x8, 0x1f ;  /* 0x0d001f00090e7f89 */ /* 0x000e6200000e0000 */
[----:B------:R-:W2:Y:S01]  /*1370*/  MUFU.RCP R24, R13 ;  /* 0x0000000d00187308 */ /* 0x000ea20000001000 */
[----:B------:R-:W-:Y:S01]  /*1380*/  @P1 FMUL R29, R29, 0.25 ;  /* 0x3e8000001d1d1820 */ /* 0x000fe20000400000 */
[----:B------:R-:W-:-:S03]  /*1390*/  FFMA R11, R12, R26, R11 ;  /* 0x0000001a0c0b7223 */ /* 0x000fc6000000000b */
[----:B------:R-:W-:Y:S01]  /*13a0*/  @!P3 FMUL R29, R29, 16777216 ;  /* 0x4b8000001d1db820 */ /* 0x000fe20000400000 */
[----:B0-----:R-:W-:Y:S01]  /*13b0*/  FADD R5, R8, R23 ;  /* 0x0000001708057221 */ /* 0x001fe20000000000 */
[----:B------:R-:W0:Y:S03]  /*13c0*/  SHFL.BFLY PT, R12, R11, 0x8, 0x1f ;  /* 0x0d001f000b0c7f89 */ /* 0x000e2600000e0000 */
[C---:B------:R-:W-:Y:S01]  /*13d0*/  FMUL R26, R5.reuse, 0.25 ;  /* 0x3e800000051a7820 */ /* 0x040fe20000400000 */
[C---:B------:R-:W-:Y:S01]  /*13e0*/  FSETP.GEU.AND P3, PT, |R5|.reuse, 1.175494350822287508e-38, PT ;  /* 0x008000000500780b */ /* 0x040fe20003f6e200 */
[----:B------:R-:W3:Y:S01]  /*13f0*/  SHFL.BFLY PT, R28, R5, 0x2, 0x1f ;  /* 0x0c401f00051c7f89 */ /* 0x000ee200000e0000 */
[----:B------:R-:W-:Y:S01]  /*1400*/  FSETP.GT.AND P1, PT, |R5|, 8.50705917302346158658e+37, PT ;  /* 0x7e8000000500780b */ /* 0x000fe20003f24200 */
[----:B--2---:R-:W-:-:S03]  /*1410*/  FMUL R24, R24, R29 ;  /* 0x0000001d18187220 */ /* 0x004fc60000400000 */
[----:B------:R-:W-:Y:S02]  /*1420*/  FSEL R26, R26, R5, P1 ;  /* 0x000000051a1a7208 */ /* 0x000fe40000800000 */
[----:B------:R-:W-:Y:S01]  /*1430*/  FSEL R24, R24, RZ, P2 ;  /* 0x000000ff18187208 */ /* 0x000fe20001000000 */
[----:B-1----:R-:W-:-:S04]  /*1440*/  FADD R14, -R9, R14 ;  /* 0x0000000e090e7221 */ /* 0x002fc80000000100 */
[----:B------:R-:W-:Y:S01]  /*1450*/  @!P3 FMUL R26, R26, 16777216 ;  /* 0x4b8000001a1ab820 */ /* 0x000fe20000400000 */
[----:B------:R-:W-:Y:S01]  /*1460*/  FSETP.NEU.AND P2, PT, R5, RZ, PT ;  /* 0x000000ff0500720b */ /* 0x000fe20003f4d000 */
[----:B------:R-:W-:Y:S01]  /*1470*/  @P1 FMUL R23, R23, 0.25 ;  /* 0x3e80000017171820 */ /* 0x000fe20000400000 */
[C---:B------:R-:W-:Y:S01]  /*1480*/  FMUL R13, R14.reuse, R14 ;  /* 0x0000000e0e0d7220 */ /* 0x040fe20000400000 */
[----:B------:R-:W-:Y:S02]  /*1490*/  FFMA R14, R14, R24, R9 ;  /* 0x000000180e0e7223 */ /* 0x000fe40000000009 */
[----:B------:R-:W1:Y:S01]  /*14a0*/  MUFU.RCP R26, R26 ;  /* 0x0000001a001a7308 */ /* 0x000e620000001000 */
[----:B0-----:R-:W-:Y:S01]  /*14b0*/  FADD R11, R11, R12 ;  /* 0x0000000c0b0b7221 */ /* 0x001fe20000000000 */
[----:B------:R-:W-:Y:S01]  /*14c0*/  FMUL R13, R10, R13 ;  /* 0x0000000d0a0d7220 */ /* 0x000fe20000400000 */
[----:B------:R-:W0:Y:S01]  /*14d0*/  SHFL.BFLY PT, R15, R14, 0x4, 0x1f ;  /* 0x0c801f000e0f7f89 */ /* 0x000e2200000e0000 */
[----:B------:R-:W-:-:S02]  /*14e0*/  @!P3 FMUL R23, R23, 16777216 ;  /* 0x4b8000001717b820 */ /* 0x000fc40000400000 */
[----:B------:R-:W-:Y:S01]  /*14f0*/  FFMA R11, R24, R13, R11 ;  /* 0x0000000d180b7223 */ /* 0x000fe2000000000b */
[----:B---3--:R-:W-:-:S04]  /*1500*/  FADD R9, R5, R28 ;  /* 0x0000001c05097221 */ /* 0x008fc80000000000 */
[----:B------:R-:W2:Y:S01]  /*1510*/  SHFL.BFLY PT, R10, R11, 0x4, 0x1f ;  /* 0x0c801f000b0a7f89 */ /* 0x000ea200000e0000 */
[C---:B------:R-:W-:Y:S01]  /*1520*/  FSETP.GEU.AND P3, PT, |R9|.reuse, 1.175494350822287508e-38, PT ;  /* 0x008000000900780b */ /* 0x040fe20003f6e200 */
[C---:B------:R-:W-:Y:S01]  /*1530*/  FMUL R12, R9.reuse, 0.25 ;  /* 0x3e800000090c7820 */ /* 0x040fe20000400000 */
[----:B------:R-:W-:Y:S01]  /*1540*/  FSETP.GT.AND P1, PT, |R9|, 8.50705917302346158658e+37, PT ;  /* 0x7e8000000900780b */ /* 0x000fe20003f24200 */
[----:B------:R-:W3:Y:S01]  /*1550*/  SHFL.BFLY PT, R24, R9, 0x1, 0x1f ;  /* 0x0c201f0009187f89 */ /* 0x000ee200000e0000 */
[----:B-1----:R-:W-:Y:S02]  /*1560*/  FMUL R23, R26, R23 ;  /* 0x000000171a177220 */ /* 0x002fe40000400000 */
[----:B------:R-:W-:-:S03]  /*1570*/  FSEL R12, R12, R9, P1 ;  /* 0x000000090c0c7208 */ /* 0x000fc60000800000 */
[----:B------:R-:W-:Y:S02]  /*1580*/  FSEL R23, R23, RZ, P2 ;  /* 0x000000ff17177208 */ /* 0x000fe40001000000 */
[----:B------:R-:W-:Y:S02]  /*1590*/  FSETP.NEU.AND P2, PT, R9, RZ, PT ;  /* 0x000000ff0900720b */ /* 0x000fe40003f4d000 */
[----:B------:R-:W-:Y:S01]  /*15a0*/  @!P3 FMUL R12, R12, 16777216 ;  /* 0x4b8000000c0cb820 */ /* 0x000fe20000400000 */
[----:B0-----:R-:W-:Y:S01]  /*15b0*/  FADD R15, -R14, R15 ;  /* 0x0000000f0e0f7221 */ /* 0x001fe20000000100 */
[----:B------:R-:W-:-:S03]  /*15c0*/  @P1 FMUL R28, R28, 0.25 ;  /* 0x3e8000001c1c1820 */ /* 0x000fc60000400000 */
[C---:B------:R-:W-:Y:S01]  /*15d0*/  FFMA R14, R15.reuse, R23, R14 ;  /* 0x000000170f0e7223 */ /* 0x040fe2000000000e */
[----:B------:R-:W-:Y:S01]  /*15e0*/  FMUL R13, R15, R15 ;  /* 0x0000000f0f0d7220 */ /* 0x000fe20000400000 */
[----:B------:R-:W-:Y:S01]  /*15f0*/  @!P3 FMUL R28, R28, 16777216 ;  /* 0x4b8000001c1cb820 */ /* 0x000fe20000400000 */
[----:B------:R-:W0:Y:S01]  /*1600*/  MUFU.RCP R15, R12 ;  /* 0x0000000c000f7308 */ /* 0x000e220000001000 */
[----:B--2---:R-:W-:Y:S01]  /*1610*/  FADD R10, R11, R10 ;  /* 0x0000000a0b0a7221 */ /* 0x004fe20000000000 */
[----:B------:R-:W-:Y:S01]  /*1620*/  FMUL R13, R8, R13 ;  /* 0x0000000d080d7220 */ /* 0x000fe20000400000 */
[----:B------:R-:W1:Y:S03]  /*1630*/  SHFL.BFLY PT, R11, R14, 0x2, 0x1f ;  /* 0x0c401f000e0b7f89 */ /* 0x000e6600000e0000 */
[----:B------:R-:W-:Y:S01]  /*1640*/  FFMA R10, R23, R13, R10 ;  /* 0x0000000d170a7223 */ /* 0x000fe2000000000a */
[----:B---3--:R-:W-:-:S04]  /*1650*/  FADD R23, R9, R24 ;  /* 0x0000001809177221 */ /* 0x008fc80000000000 */
[----:B------:R-:W2:Y:S01]  /*1660*/  SHFL.BFLY PT, R13, R10, 0x2, 0x1f ;  /* 0x0c401f000a0d7f89 */ /* 0x000ea200000e0000 */
[C---:B------:R-:W-:Y:S01]  /*1670*/  FMUL R8, R23.reuse, 0.25 ;  /* 0x3e80000017087820 */ /* 0x040fe20000400000 */
[C---:B------:R-:W-:Y:S02]  /*1680*/  FSETP.GT.AND P1, PT, |R23|.reuse, 8.50705917302346158658e+37, PT ;  /* 0x7e8000001700780b */ /* 0x040fe40003f24200 */
[----:B------:R-:W-:Y:S01]  /*1690*/  FSETP.GEU.AND P3, PT, |R23|, 1.175494350822287508e-38, PT ;  /* 0x008000001700780b */ /* 0x000fe20003f6e200 */
[----:B0-----:R-:W-:Y:S01]  /*16a0*/  FMUL R15, R15, R28 ;  /* 0x0000001c0f0f7220 */ /* 0x001fe20000400000 */
[----:B------:R-:W-:-:S04]  /*16b0*/  FSEL R25, R8, R23, P1 ;  /* 0x0000001708197208 */ /* 0x000fc80000800000 */
[----:B------:R-:W-:Y:S02]  /*16c0*/  FSEL R15, R15, RZ, P2 ;  /* 0x000000ff0f0f7208 */ /* 0x000fe40001000000 */
[----:B------:R-:W-:-:S03]  /*16d0*/  LOP3.LUT P2, RZ, R4, 0x1f, RZ, 0xc0, !PT ;  /* 0x0000001f04ff7812 */ /* 0x000fc6000784c0ff */
[----:B------:R-:W-:Y:S01]  /*16e0*/  @P1 FMUL R24, R24, 0.25 ;  /* 0x3e80000018181820 */ /* 0x000fe20000400000 */
[----:B-1----:R-:W-:Y:S01]  /*16f0*/  FADD R11, -R14, R11 ;  /* 0x0000000b0e0b7221 */ /* 0x002fe20000000100 */
[----:B------:R-:W-:Y:S01]  /*1700*/  @!P3 FMUL R25, R25, 16777216 ;  /* 0x4b8000001919b820 */ /* 0x000fe20000400000 */
[----:B------:R-:W-:Y:S01]  /*1710*/  FSETP.NEU.AND P1, PT, R23, RZ, PT ;  /* 0x000000ff1700720b */ /* 0x000fe20003f2d000 */
[----:B------:R-:W-:Y:S01]  /*1720*/  @!P3 FMUL R24, R24, 16777216 ;  /* 0x4b8000001818b820 */ /* 0x000fe20000400000 */
[C---:B------:R-:W-:Y:S01]  /*1730*/  FMUL R8, R11.reuse, R11 ;  /* 0x0000000b0b087220 */ /* 0x040fe20000400000 */
[----:B------:R-:W-:Y:S01]  /*1740*/  FFMA R11, R11, R15, R14 ;  /* 0x0000000f0b0b7223 */ /* 0x000fe2000000000e */
[----:B------:R-:W-:Y:S01]  /*1750*/  SHF.R.U32.HI R14, RZ, 0x5, R4 ;  /* 0x00000005ff0e7819 */ /* 0x000fe20000011604 */
[----:B------:R-:W0:Y:S01]  /*1760*/  MUFU.RCP R25, R25 ;  /* 0x0000001900197308 */ /* 0x000e220000001000 */
[----:B--2---:R-:W-:Y:S01]  /*1770*/  FADD R10, R10, R13 ;  /* 0x0000000d0a0a7221 */ /* 0x004fe20000000000 */
[----:B------:R-:W-:Y:S01]  /*1780*/  FMUL R8, R5, R8 ;  /* 0x0000000805087220 */ /* 0x000fe20000400000 */
[----:B------:R-:W1:Y:S01]  /*1790*/  SHFL.BFLY PT, R12, R11, 0x1, 0x1f ;  /* 0x0c201f000b0c7f89 */ /* 0x000e6200000e0000 */
[----:B------:R-:W-:-:S02]  /*17a0*/  SGXT.U32 R14, R14, 0x3 ;  /* 0x000000030e0e781a */ /* 0x000fc40000000000 */
[----:B------:R-:W-:Y:S01]  /*17b0*/  FFMA R8, R15, R8, R10 ;  /* 0x000000080f087223 */ /* 0x000fe2000000000a */
[----:B------:R-:W-:Y:S02]  /*17c0*/  SHF.R.U32.HI R5, RZ, 0x5, R40 ;  /* 0x00000005ff057819 */ /* 0x000fe40000011628 */
[----:B------:R-:W-:Y:S02]  /*17d0*/  ISETP.GE.AND P3, PT, R4, 0x10, PT ;  /* 0x000000100400780c */ /* 0x000fe40003f66270 */
[----:B------:R-:W2:Y:S01]  /*17e0*/  SHFL.BFLY PT, R13, R8, 0x1, 0x1f ;  /* 0x0c201f00080d7f89 */ /* 0x000ea200000e0000 */
[----:B------:R-:W-:Y:S01]  /*17f0*/  LOP3.LUT R14, R5, R14, RZ, 0xfc, !PT ;  /* 0x0000000e050e7212 */ /* 0x000fe200078efcff */
[----:B0-----:R-:W-:-:S04]  /*1800*/  FMUL R24, R25, R24 ;  /* 0x0000001819187220 */ /* 0x001fc80000400000 */
[----:B------:R-:W-:Y:S01]  /*1810*/  @!P2 STS [R14.X4+0x80], R23 ;  /* 0x000080170e00a388 */ /* 0x000fe20000004800 */
[----:B------:R-:W-:Y:S01]  /*1820*/  FSEL R24, R24, RZ, P1 ;  /* 0x000000ff18187208 */ /* 0x000fe20000800000 */
[----:B-1----:R-:W-:-:S04]  /*1830*/  FADD R12, -R11, R12 ;  /* 0x0000000c0b0c7221 */ /* 0x002fc80000000100 */
[C---:B------:R-:W-:Y:S01]  /*1840*/  FMUL R10, R12.reuse, R12 ;  /* 0x0000000c0c0a7220 */ /* 0x040fe20000400000 */
[----:B------:R-:W-:Y:S01]  /*1850*/  FFMA R15, R12, R24, R11 ;  /* 0x000000180c0f7223 */ /* 0x000fe2000000000b */
[----:B--2---:R-:W-:Y:S02]  /*1860*/  FADD R13, R8, R13 ;  /* 0x0000000d080d7221 */ /* 0x004fe40000000000 */
[----:B------:R-:W-:Y:S02]  /*1870*/  FMUL R10, R9, R10 ;  /* 0x0000000a090a7220 */ /* 0x000fe40000400000 */
[----:B------:R-:W-:Y:S02]  /*1880*/  @!P2 STS [R14.X4], R15 ;  /* 0x0000000f0e00a388 */ /* 0x000fe40000004800 */
[----:B------:R-:W-:-:S05]  /*1890*/  FFMA R13, R24, R10, R13 ;  /* 0x0000000a180d7223 */ /* 0x000fca000000000d */
[----:B------:R-:W-:Y:S04]  /*18a0*/  @!P2 STS [R14.X4+0x40], R13 ;  /* 0x0000400d0e00a388 */ /* 0x000fe80000004800 */
[----:B------:R-:W-:Y:S06]  /*18b0*/  BAR.SYNC.DEFER_BLOCKING 0x0 ;  /* 0x0000000000007b1d */ /* 0x000fec0000010000 */
[----:B------:R-:W0:Y:S04]  /*18c0*/  @!P3 LDS R20, [R4.X4+0x80] ;  /* 0x000080000414b984 */ /* 0x000e280000004800 */
[----:B------:R-:W1:Y:S04]  /*18d0*/  @!P3 LDS R21, [R4.X4] ;  /* 0x000000000415b984 */ /* 0x000e680000004800 */
[----:B------:R-:W-:Y:S04]  /*18e0*/  @!P3 LDS R22, [R4.X4+0x40] ;  /* 0x000040000416b984 */ /* 0x000fe80000004800 */
[----:B0-----:R-:W0:Y:S04]  /*18f0*/  SHFL.BFLY PT, R11, R20, 0x4, 0x1f ;  /* 0x0c801f00140b7f89 */ /* 0x001e2800000e0000 */
[----:B-1----:R-:W1:Y:S01]  /*1900*/  SHFL.BFLY PT, R8, R21, 0x4, 0x1f ;  /* 0x0c801f0015087f89 */ /* 0x002e6200000e0000 */
[----:B0-----:R-:W-:-:S04]  /*1910*/  FADD R10, R20, R11 ;  /* 0x0000000b140a7221 */ /* 0x001fc80000000000 */
[C---:B------:R-:W-:Y:S01]  /*1920*/  FMUL R9, R10.reuse, 0.25 ;  /* 0x3e8000000a097820 */ /* 0x040fe20000400000 */
[C---:B------:R-:W-:Y:S01]  /*1930*/  FSETP.GEU.AND P3, PT, |R10|.reuse, 1.175494350822287508e-38, PT ;  /* 0x008000000a00780b */ /* 0x040fe20003f6e200 */
[----:B------:R-:W0:Y:S01]  /*1940*/  SHFL.BFLY PT, R15, R10, 0x2, 0x1f ;  /* 0x0c401f000a0f7f89 */ /* 0x000e2200000e0000 */
[----:B------:R-:W-:Y:S01]  /*1950*/  FSETP.GT.AND P1, PT, |R10|, 8.50705917302346158658e+37, PT ;  /* 0x7e8000000a00780b */ /* 0x000fe20003f24200 */
[----:B-1----:R-:W-:-:S03]  /*1960*/  FADD R8, -R21, R8 ;  /* 0x0000000815087221 */ /* 0x002fc60000000100 */
[----:B------:R-:W-:Y:S02]  /*1970*/  FSEL R12, R9, R10, P1 ;  /* 0x0000000a090c7208 */ /* 0x000fe40000800000 */
[----:B------:R-:W1:Y:S05]  /*1980*/  SHFL.BFLY PT, R9, R22, 0x4, 0x1f ;  /* 0x0c801f0016097f89 */ /* 0x000e6a00000e0000 */
[----:B------:R-:W-:Y:S02]  /*1990*/  @!P3 FMUL R12, R12, 16777216 ;  /* 0x4b8000000c0cb820 */ /* 0x000fe40000400000 */
[----:B------:R-:W-:-:S04]  /*19a0*/  @P1 FMUL R11, R11, 0.25 ;  /* 0x3e8000000b0b1820 */ /* 0x000fc80000400000 */
[----:B------:R-:W2:Y:S01]  /*19b0*/  MUFU.RCP R12, R12 ;  /* 0x0000000c000c7308 */ /* 0x000ea20000001000 */
[----:B------:R-:W-:Y:S01]  /*19c0*/  @!P3 FMUL R11, R11, 16777216 ;  /* 0x4b8000000b0bb820 */ /* 0x000fe20000400000 */
[C---:B------:R-:W-:Y:S01]  /*19d0*/  FSETP.NEU.AND P3, PT, R10.reuse, RZ, PT ;  /* 0x000000ff0a00720b */ /* 0x040fe20003f6d000 */
[----:B0-----:R-:W-:-:S04]  /*19e0*/  FADD R14, R10, R15 ;  /* 0x0000000f0a0e7221 */ /* 0x001fc80000000000 */
[C---:B------:R-:W-:Y:S01]  /*19f0*/  FMUL R13, R14.reuse, 0.25 ;  /* 0x3e8000000e0d7820 */ /* 0x040fe20000400000 */
[C---:B------:R-:W-:Y:S01]  /*1a00*/  FSETP.GEU.AND P4, PT, |R14|.reuse, 1.175494350822287508e-38, PT ;  /* 0x008000000e00780b */ /* 0x040fe20003f8e200 */
[----:B------:R-:W0:Y:S01]  /*1a10*/  SHFL.BFLY PT, R25, R14, 0x1, 0x1f ;  /* 0x0c201f000e197f89 */ /* 0x000e2200000e0000 */
[----:B------:R-:W-:Y:S01]  /*1a20*/  FSETP.GT.AND P1, PT, |R14|, 8.50705917302346158658e+37, PT ;  /* 0x7e8000000e00780b */ /* 0x000fe20003f24200 */
[----:B-1----:R-:W-:Y:S01]  /*1a30*/  FADD R22, R22, R9 ;  /* 0x0000000916167221 */ /* 0x002fe20000000000 */
[----:B--2---:R-:W-:Y:S02]  /*1a40*/  FMUL R11, R12, R11 ;  /* 0x0000000b0c0b7220 */ /* 0x004fe40000400000 */
[----:B------:R-:W-:Y:S01]  /*1a50*/  FSEL R23, R13, R14, P1 ;  /* 0x0000000e0d177208 */ /* 0x000fe20000800000 */
[----:B------:R-:W-:Y:S02]  /*1a60*/  FMUL R13, R8, R8 ;  /* 0x00000008080d7220 */ /* 0x000fe40000400000 */
[----:B------:R-:W-:-:S02]  /*1a70*/  FSEL R11, R11, RZ, P3 ;  /* 0x000000ff0b0b7208 */ /* 0x000fc40001800000 */
[----:B------:R-:W-:Y:S02]  /*1a80*/  FMUL R13, R20, R13 ;  /* 0x0000000d140d7220 */ /* 0x000fe40000400000 */
[----:B------:R-:W-:Y:S01]  /*1a90*/  @!P4 FMUL R23, R23, 16777216 ;  /* 0x4b8000001717c820 */ /* 0x000fe20000400000 */
[----:B------:R-:W-:Y:S01]  /*1aa0*/  FFMA R21, R8, R11, R21 ;  /* 0x0000000b08157223 */ /* 0x000fe20000000015 */
[----:B------:R-:W-:Y:S02]  /*1ab0*/  FFMA R13, R11, R13, R22 ;  /* 0x0000000d0b0d7223 */ /* 0x000fe40000000016 */
[----:B------:R-:W1:Y:S01]  /*1ac0*/  MUFU.RCP R20, R23 ;  /* 0x0000001700147308 */ /* 0x000e620000001000 */
[----:B------:R-:W-:Y:S01]  /*1ad0*/  @P1 FMUL R15, R15, 0.25 ;  /* 0x3e8000000f0f1820 */ /* 0x000fe20000400000 */
[----:B------:R-:W-:Y:S01]  /*1ae0*/  FSETP.NEU.AND P1, PT, R14, RZ, PT ;  /* 0x000000ff0e00720b */ /* 0x000fe20003f2d000 */
[----:B------:R-:W2:Y:S02]  /*1af0*/  SHFL.BFLY PT, R8, R21, 0x2, 0x1f ;  /* 0x0c401f0015087f89 */ /* 0x000ea400000e0000 */
[----:B------:R-:W-:-:S02]  /*1b00*/  @!P4 FMUL R15, R15, 16777216 ;  /* 0x4b8000000f0fc820 */ /* 0x000fc40000400000 */
[----:B------:R-:W3:Y:S01]  /*1b10*/  SHFL.BFLY PT, R12, R13, 0x2, 0x1f ;  /* 0x0c401f000d0c7f89 */ /* 0x000ee200000e0000 */
[----:B0-----:R-:W-:-:S04]  /*1b20*/  FADD R11, R14, R25 ;  /* 0x000000190e0b7221 */ /* 0x001fc80000000000 */
[C---:B------:R-:W-:Y:S01]  /*1b30*/  FMUL R22, R11.reuse, 0.25 ;  /* 0x3e8000000b167820 */ /* 0x040fe20000400000 */
[C---:B------:R-:W-:Y:S02]  /*1b40*/  FSETP.GEU.AND P4, PT, |R11|.reuse, 1.175494350822287508e-38, PT ;  /* 0x008000000b00780b */ /* 0x040fe40003f8e200 */
[----:B------:R-:W-:Y:S01]  /*1b50*/  FSETP.GT.AND P3, PT, |R11|, 8.50705917302346158658e+37, PT ;  /* 0x7e8000000b00780b */ /* 0x000fe20003f64200 */
[----:B-1----:R-:W-:-:S03]  /*1b60*/  FMUL R20, R20, R15 ;  /* 0x0000000f14147220 */ /* 0x002fc60000400000 */
[----:B------:R-:W-:Y:S02]  /*1b70*/  FSEL R22, R22, R11, P3 ;  /* 0x0000000b16167208 */ /* 0x000fe40001800000 */
[----:B------:R-:W-:Y:S02]  /*1b80*/  FSEL R20, R20, RZ, P1 ;  /* 0x000000ff14147208 */ /* 0x000fe40000800000 */
[----:B------:R-:W-:-:S03]  /*1b90*/  LOP3.LUT P1, RZ, R4, 0x7, RZ, 0xc0, !PT ;  /* 0x0000000704ff7812 */ /* 0x000fc6000782c0ff */
[----:B------:R-:W-:Y:S01]  /*1ba0*/  @!P4 FMUL R22, R22, 16777216 ;  /* 0x4b8000001616c820 */ /* 0x000fe20000400000 */
[----:B--2---:R-:W-:Y:S01]  /*1bb0*/  FADD R8, -R21, R8 ;  /* 0x0000000815087221 */ /* 0x004fe20000000100 */
[----:B------:R-:W-:Y:S01]  /*1bc0*/  @P3 FMUL R25, R25, 0.25 ;  /* 0x3e80000019193820 */ /* 0x000fe20000400000 */
[----:B------:R-:W-:Y:S02]  /*1bd0*/  FSETP.NEU.AND P3, PT, R11, RZ, PT ;  /* 0x000000ff0b00720b */ /* 0x000fe40003f6d000 */
[C---:B------:R-:W-:Y:S01]  /*1be0*/  FFMA R21, R8.reuse, R20, R21 ;  /* 0x0000001408157223 */ /* 0x040fe20000000015 */
[----:B------:R-:W-:Y:S01]  /*1bf0*/  FMUL R9, R8, R8 ;  /* 0x0000000808097220 */ /* 0x000fe20000400000 */
[----:B---3--:R-:W-:Y:S01]  /*1c00*/  FADD R13, R13, R12 ;  /* 0x0000000c0d0d7221 */ /* 0x008fe20000000000 */
[----:B------:R-:W0:Y:S01]  /*1c10*/  MUFU.RCP R22, R22 ;  /* 0x0000001600167308 */ /* 0x000e220000001000 */
[----:B------:R-:W-:Y:S01]  /*1c20*/  @!P4 FMUL R25, R25, 16777216 ;  /* 0x4b8000001919c820 */ /* 0x000fe20000400000 */
[----:B------:R-:W-:Y:S01]  /*1c30*/  FMUL R9, R10, R9 ;  /* 0x000000090a097220 */ /* 0x000fe20000400000 */
[----:B------:R-:W1:Y:S01]  /*1c40*/  SHFL.BFLY PT, R8, R21, 0x1, 0x1f ;  /* 0x0c201f0015087f89 */ /* 0x000e6200000e0000 */
[----:B------:R-:W-:-:S02]  /*1c50*/  ISETP.LT.AND P1, PT, R4, 0x10, !P1 ;  /* 0x000000100400780c */ /* 0x000fc40004f21270 */
[----:B------:R-:W-:-:S05]  /*1c60*/  FFMA R9, R20, R9, R13 ;  /* 0x0000000914097223 */ /* 0x000fca000000000d */
[----:B------:R-:W2:Y:S01]  /*1c70*/  SHFL.BFLY PT, R10, R9, 0x1, 0x1f ;  /* 0x0c201f00090a7f89 */ /* 0x000ea200000e0000 */
[----:B0-----:R-:W-:-:S05]  /*1c80*/  FMUL R25, R22, R25 ;  /* 0x0000001916197220 */ /* 0x001fca0000400000 */
[----:B------:R0:W-:Y:S01]  /*1c90*/  @P1 STS [R4.X4+0x80], R11 ;  /* 0x0000800b04001388 */ /* 0x0001e20000004800 */
[----:B------:R-:W-:Y:S01]  /*1ca0*/  FSEL R25, R25, RZ, P3 ;  /* 0x000000ff19197208 */ /* 0x000fe20001800000 */
[----:B-1----:R-:W-:-:S04]  /*1cb0*/  FADD R8, -R21, R8 ;  /* 0x0000000815087221 */ /* 0x002fc80000000100 */
[C---:B------:R-:W-:Y:S01]  /*1cc0*/  FMUL R13, R8.reuse, R8 ;  /* 0x00000008080d7220 */ /* 0x040fe20000400000 */
[----:B------:R-:W-:Y:S01]  /*1cd0*/  FFMA R21, R8, R25, R21 ;  /* 0x0000001908157223 */ /* 0x000fe20000000015 */
[----:B--2---:R-:W-:Y:S02]  /*1ce0*/  FADD R10, R9, R10 ;  /* 0x0000000a090a7221 */ /* 0x004fe40000000000 */
[----:B------:R-:W-:Y:S02]  /*1cf0*/  FMUL R13, R14, R13 ;  /* 0x0000000d0e0d7220 */ /* 0x000fe40000400000 */
[----:B------:R-:W-:Y:S02]  /*1d00*/  @P1 STS [R4.X4], R21 ;  /* 0x0000001504001388 */ /* 0x000fe40000004800 */
[----:B------:R-:W-:-:S05]  /*1d10*/  FFMA R13, R25, R13, R10 ;  /* 0x0000000d190d7223 */ /* 0x000fca000000000a */
[----:B------:R1:W-:Y:S04]  /*1d20*/  @P1 STS [R4.X4+0x40], R13 ;  /* 0x0000400d04001388 */ /* 0x0003e80000004800 */
[----:B------:R-:W-:Y:S01]  /*1d30*/  BAR.SYNC.DEFER_BLOCKING 0x0 ;  /* 0x0000000000007b1d */ /* 0x000fe20000010000 */
[----:B------:R-:W-:-:S05]  /*1d40*/  CS2R R38, SRZ ;  /* 0x0000000000267805 */ /* 0x000fca000001ff00 */
[----:B------:R2:W3:Y:S04]  /*1d50*/  @P0 LDG.E.EF.128 R32, [R18.64] ;  /* 0x0000000412200981 */ /* 0x0004e8000c0e1d00 */
[----:B------:R4:W5:Y:S01]  /*1d60*/  @P0 LDG.E.EF.128 R36, [R16.64] ;  /* 0x0000000410240981 */ /* 0x000962000c0e1d00 */
[----:B------:R-:W-:Y:S01]  /*1d70*/  IMAD.SHL.U32 R58, R4, 0x8, RZ ;  /* 0x00000008043a7824 */ /* 0x000fe200078e00ff */
[----:B------:R-:W-:Y:S01]  /*1d80*/  CS2R R8, SRZ ;  /* 0x0000000000087805 */ /* 0x000fe2000001ff00 */
[----:B0-----:R-:W-:Y:S01]  /*1d90*/  CS2R R10, SRZ ;  /* 0x00000000000a7805 */ /* 0x001fe2000001ff00 */
[----:B-1----:R-:W-:Y:S01]  /*1da0*/  CS2R R12, SRZ ;  /* 0x00000000000c7805 */ /* 0x002fe2000001ff00 */
[----:B------:R-:W-:Y:S01]  /*1db0*/  CS2R R14, SRZ ;  /* 0x00000000000e7805 */ /* 0x000fe2000001ff00 */
[----:B------:R-:W-:-:S04]  /*1dc0*/  LOP3.LUT R58, R58, 0xff8, RZ, 0xc0, !PT ;  /* 0x00000ff83a3a7812 */ /* 0x000fc800078ec0ff */
[C---:B------:R-:W-:Y:S01]  /*1dd0*/  ISETP.GE.U32.AND P1, PT, R58.reuse, 0xc00, PT ;  /* 0x00000c003a00780c */ /* 0x040fe20003f26070 */
[----:B------:R-:W-:Y:S01]  /*1de0*/  IMAD.WIDE.U32 R24, R58, R3, c[0x0][0x170] ;  /* 0x00005c003a187625 */ /* 0x000fe200078e0003 */
[----:B----4-:R-:W-:-:S03]  /*1df0*/  CS2R R16, SRZ ;  /* 0x0000000000107805 */ /* 0x010fc6000001ff00 */
[----:B------:R-:W-:Y:S01]  /*1e00*/  IMAD.MOV.U32 R43, RZ, RZ, 0x4 ;  /* 0x00000004ff2b7424 */ /* 0x000fe200078e00ff */
[----:B--2---:R-:W-:-:S03]  /*1e10*/  CS2R R18, SRZ ;  /* 0x0000000000127805 */ /* 0x004fc6000001ff00 */
[----:B------:R-:W-:-:S04]  /*1e20*/  IMAD.WIDE.U32 R42, R58, R43, c[0x0][0x168] ;  /* 0x00005a003a2a7625 */ /* 0x000fc800078e002b */
[----:B------:R0:W2:Y:S01]  /*1e30*/  @!P1 LDG.E.EL.128 R8, [R24.64+0x1800] ;  /* 0x0018000418089981 */ /* 0x0000a2000c2e1d00 */
[----:B------:R-:W-:-:S03]  /*1e40*/  CS2R R20, SRZ ;  /* 0x0000000000147805 */ /* 0x000fc6000001ff00 */
[----:B------:R0:W4:Y:S01]  /*1e50*/  @!P1 LDG.E.EL.128 R12, [R24.64] ;  /* 0x00000004180c9981 */ /* 0x000122000c2e1d00 */
[----:B------:R-:W-:-:S03]  /*1e60*/  CS2R R22, SRZ ;  /* 0x0000000000167805 */ /* 0x000fc6000001ff00 */
[----:B------:R1:W2:Y:S04]  /*1e70*/  @!P1 LDG.E.EL.128 R16, [R42.64+0x3000] ;  /* 0x003000042a109981 */ /* 0x0002a8000c2e1d00 */
[----:B------:R1:W2:Y:S01]  /*1e80*/  @!P1 LDG.E.EL.128 R20, [R42.64] ;  /* 0x000000042a149981 */ /* 0x0002a2000c2e1d00 */
[----:B------:R-:W-:Y:S01]  /*1e90*/  CS2R R26, SRZ ;  /* 0x00000000001a7805 */ /* 0x000fe2000001ff00 */
[----:B0-----:R-:W-:Y:S01]  /*1ea0*/  CS2R R24, SRZ ;  /* 0x0000000000187805 */ /* 0x001fe2000001ff00 */
[----:B------:R-:W-:Y:S01]  /*1eb0*/  CS2R R28, SRZ ;  /* 0x00000000001c7805 */ /* 0x000fe2000001ff00 */
[----:B------:R-:W-:-:S04]  /*1ec0*/  CS2R R30, SRZ ;  /* 0x00000000001e7805 */ /* 0x000fc8000001ff00 */
[----:B------:R1:W2:Y:S04]  /*1ed0*/  @!P1 LDG.E.EL.128 R24, [R42.64+0x3010] ;  /* 0x003010042a189981 */ /* 0x0002a8000c2e1d00 */
[----:B------:R1:W2:Y:S01]  /*1ee0*/  @!P1 LDG.E.EL.128 R28, [R42.64+0x10] ;  /* 0x000010042a1c9981 */ /* 0x0002a2000c2e1d00 */
[----:B------:R-:W-:Y:S01]  /*1ef0*/  SHF.R.U32.HI R41, RZ, 0x3, R40 ;  /* 0x00000003ff297819 */ /* 0x000fe20000011628 */
[----:B------:R-:W-:Y:S01]  /*1f00*/  IMAD.MOV.U32 R46, RZ, RZ, 0x39aaaaab ;  /* 0x39aaaaabff2e7424 */ /* 0x000fe200078e00ff */
[----:B------:R-:W-:Y:S01]  /*1f10*/  SHF.R.U32.HI R44, RZ, 0x4, R4 ;  /* 0x00000004ff2c7819 */ /* 0x000fe20000011604 */
[----:B------:R-:W-:Y:S01]  /*1f20*/  IMAD.SHL.U32 R45, R4, 0x40, RZ ;  /* 0x00000040042d7824 */ /* 0x000fe200078e00ff */
[----:B------:R-:W-:Y:S01]  /*1f30*/  ISETP.LT.AND P1, PT, R7, 0x1010, !P1 ;  /* 0x000010100700780c */ /* 0x000fe20004f21270 */
[----:B------:R-:W0:Y:S01]  /*1f40*/  LDS R47, [R41+0x40] ;  /* 0x00004000292f7984 */ /* 0x000e220000000800 */
[----:B------:R-:W-:-:S02]  /*1f50*/  LOP3.LUT R44, R44, 0x10, RZ, 0xc0, !PT ;  /* 0x000000102c2c7812 */ /* 0x000fc400078ec0ff */
[----:B------:R-:W-:Y:S01]  /*1f60*/  LOP3.LUT R45, R45, 0x7fc0, RZ, 0xc0, !PT ;  /* 0x00007fc02d2d7812 */ /* 0x000fe200078ec0ff */
[----:B------:R0:W1:Y:S04]  /*1f70*/  LDS R40, [R41] ;  /* 0x0000000029287984 */ /* 0x0000680000000800 */
[----:B------:R-:W-:Y:S01]  /*1f80*/  IMAD.IADD R59, R44, 0x1, R45 ;  /* 0x000000012c3b7824 */ /* 0x000fe200078e022d */
[----:B0-----:R-:W-:-:S06]  /*1f90*/  FFMA R47, R47, R46, 9.9999999747524270788e-07 ;  /* 0x358637bd2f2f7423 */ /* 0x001fcc000000002e */
[----:B------:R-:W0:Y:S01]  /*1fa0*/  MUFU.RSQ R47, R47 ;  /* 0x0000002f002f7308 */ /* 0x000e220000001400 */
[C---:B---3--:R-:W-:Y:S01]  /*1fb0*/  PRMT R49, R34.reuse, 0x7632, R49 ;  /* 0x0000763222317816 */ /* 0x048fe20000000031 */
[----:B------:R-:W-:Y:S01]  /*1fc0*/  IMAD.U32 R46, R34, 0x10000, RZ ;  /* 0x00010000222e7824 */ /* 0x000fe200078e00ff */
[----:B------:R-:W-:Y:S01]  /*1fd0*/  PRMT R34, R33, 0x7632, R34 ;  /* 0x0000763221227816 */ /* 0x000fe20000000022 */
[C---:B------:R-:W-:Y:S01]  /*1fe0*/  IMAD.U32 R44, R35.reuse, 0x10000, RZ ;  /* 0x00010000232c7824 */ /* 0x040fe200078e00ff */
[----:B------:R-:W-:Y:S01]  /*1ff0*/  PRMT R51, R35, 0x7632, R51 ;  /* 0x0000763223337816 */ /* 0x000fe20000000033 */
[----:B-----5:R-:W-:Y:S01]  /*2000*/  IMAD.U32 R61, R39, 0x10000, RZ ;  /* 0x00010000273d7824 */ /* 0x020fe200078e00ff */
[----:B------:R-:W-:Y:S01]  /*2010*/  PRMT R50, R32, 0x7632, R50 ;  /* 0x0000763220327816 */ /* 0x000fe20000000032 */
[C---:B------:R-:W-:Y:S01]  /*2020*/  IMAD.U32 R55, R38.reuse, 0x10000, RZ ;  /* 0x0001000026377824 */ /* 0x040fe200078e00ff */
[----:B-1----:R-:W-:Y:S01]  /*2030*/  PRMT R43, R38, 0x7632, R43 ;  /* 0x00007632262b7816 */ /* 0x002fe2000000002b */
[----:B------:R-:W-:Y:S01]  /*2040*/  IMAD.U32 R41, R32, 0x10000, RZ ;  /* 0x0001000020297824 */ /* 0x000fe200078e00ff */
[----:B------:R-:W-:Y:S01]  /*2050*/  PRMT R42, R37, 0x7632, R42 ;  /* 0x00007632252a7816 */ /* 0x000fe2000000002a */
[----:B------:R-:W-:Y:S01]  /*2060*/  IMAD.U32 R48, R33, 0x10000, RZ ;  /* 0x0001000021307824 */ /* 0x000fe200078e00ff */
[----:B------:R-:W-:Y:S01]  /*2070*/  PRMT R35, R36, 0x7632, R35 ;  /* 0x0000763224237816 */ /* 0x000fe20000000023 */
[----:B------:R-:W-:Y:S01]  /*2080*/  IMAD.U32 R37, R37, 0x10000, RZ ;  /* 0x0001000025257824 */ /* 0x000fe200078e00ff */
[----:B------:R-:W-:Y:S01]  /*2090*/  PRMT R45, R39, 0x7632, R45 ;  /* 0x00007632272d7816 */ /* 0x000fe2000000002d */
[----:B------:R-:W-:Y:S01]  /*20a0*/  IMAD.U32 R39, R34, 0x10000, RZ ;  /* 0x0001000022277824 */ /* 0x000fe200078e00ff */
[C---:B------:R-:W-:Y:S01]  /*20b0*/  FADD R34, -R40.reuse, R44 ;  /* 0x0000002c28227221 */ /* 0x040fe20000000100 */
[----:B------:R-:W-:Y:S01]  /*20c0*/  FADD R32, -R40, R46 ;  /* 0x0000002e28207221 */ /* 0x000fe20000000100 */
[----:B------:R-:W-:Y:S01]  /*20d0*/  IMAD.U32 R53, R36, 0x10000, RZ ;  /* 0x0001000024357824 */ /* 0x000fe200078e00ff */
[C---:B------:R-:W-:Y:S01]  /*20e0*/  FADD R46, -R40.reuse, R61 ;  /* 0x0000003d282e7221 */ /* 0x040fe20000000100 */
[----:B------:R-:W-:Y:S01]  /*20f0*/  IMAD.U32 R33, R49, 0x10000, RZ ;  /* 0x0001000031217824 */ /* 0x000fe200078e00ff */
[C---:B------:R-:W-:Y:S01]  /*2100*/  FADD R44, -R40.reuse, R55 ;  /* 0x00000037282c7221 */ /* 0x040fe20000000100 */
[----:B------:R-:W-:Y:S01]  /*2110*/  IMAD.U32 R51, R51, 0x10000, RZ ;  /* 0x0001000033337824 */ /* 0x000fe200078e00ff */
[----:B------:R-:W-:Y:S01]  /*2120*/  FADD R38, -R40, R48 ;  /* 0x0000003028267221 */ /* 0x000fe20000000100 */
[----:B------:R-:W-:Y:S01]  /*2130*/  IMAD.U32 R49, R50, 0x10000, RZ ;  /* 0x0001000032317824 */ /* 0x000fe200078e00ff */
[C---:B------:R-:W-:Y:S01]  /*2140*/  FADD R33, -R40.reuse, R33 ;  /* 0x0000002128217221 */ /* 0x040fe20000000100 */
[----:B------:R-:W-:Y:S01]  /*2150*/  IMAD.U32 R43, R43, 0x10000, RZ ;  /* 0x000100002b2b7824 */ /* 0x000fe200078e00ff */
[----:B------:R-:W-:Y:S01]  /*2160*/  FADD R39, -R40, R39 ;  /* 0x0000002728277221 */ /* 0x000fe20000000100 */
[----:B------:R-:W-:Y:S01]  /*2170*/  IMAD.U32 R55, R42, 0x10000, RZ ;  /* 0x000100002a377824 */ /* 0x000fe200078e00ff */
[C---:B------:R-:W-:Y:S01]  /*2180*/  FADD R42, -R40.reuse, R37 ;  /* 0x00000025282a7221 */ /* 0x040fe20000000100 */
[----:B------:R-:W-:Y:S01]  /*2190*/  IMAD.U32 R61, R35, 0x10000, RZ ;  /* 0x00010000233d7824 */ /* 0x000fe200078e00ff */
[C---:B------:R-:W-:Y:S01]  /*21a0*/  FADD R37, -R40.reuse, R53 ;  /* 0x0000003528257221 */ /* 0x040fe20000000100 */
[----:B------:R-:W-:Y:S01]  /*21b0*/  IMAD.U32 R45, R45, 0x10000, RZ ;  /* 0x000100002d2d7824 */ /* 0x000fe200078e00ff */
[C---:B------:R-:W-:Y:S01]  /*21c0*/  FADD R35, -R40.reuse, R51 ;  /* 0x0000003328237221 */ /* 0x040fe20000000100 */
[C---:B------:R-:W-:Y:S01]  /*21d0*/  FADD R60, -R40.reuse, R49 ;  /* 0x00000031283c7221 */ /* 0x040fe20000000100 */
[C---:B------:R-:W-:Y:S01]  /*21e0*/  FADD R50, -R40.reuse, R43 ;  /* 0x0000002b28327221 */ /* 0x040fe20000000100 */
[C---:B------:R-:W-:Y:S01]  /*21f0*/  FADD R52, -R40.reuse, R55 ;  /* 0x0000003728347221 */ /* 0x040fe20000000100 */
[C---:B------:R-:W-:Y:S01]  /*2200*/  FADD R54, -R40.reuse, R61 ;  /* 0x0000003d28367221 */ /* 0x040fe20000000100 */
[C---:B------:R-:W-:Y:S01]  /*2210*/  FADD R36, -R40.reuse, R41 ;  /* 0x0000002928247221 */ /* 0x040fe20000000100 */
[----:B------:R-:W-:Y:S01]  /*2220*/  FADD R48, -R40, R45 ;  /* 0x0000002d28307221 */ /* 0x000fe20000000100 */
[C---:B0-----:R-:W-:Y:S01]  /*2230*/  FMUL R40, R47.reuse, R37 ;  /* 0x000000252f287220 */ /* 0x041fe20000400000 */
[C---:B------:R-:W-:Y:S01]  /*2240*/  FMUL R34, R47.reuse, R34 ;  /* 0x000000222f227220 */ /* 0x040fe20000400000 */
        /* <DEDUP_REMOVED lines=8> */
[----:B------:R-:W-:Y:S01]  /*22d0*/  BAR.SYNC.DEFER_BLOCKING 0x0 ;  /* 0x0000000000007b1d */ /* 0x000fe20000010000 */
[C---:B------:R-:W-:Y:S01]  /*22e0*/  FMUL R39, R47.reuse, R39 ;  /* 0x000000272f277220 */ /* 0x040fe20000400000 */
[C---:B------:R-:W-:Y:S01]  /*22f0*/  FMUL R37, R47.reuse, R60 ;  /* 0x0000003c2f257220 */ /* 0x040fe20000400000 */
[C---:B------:R-:W-:Y:S01]  /*2300*/  FMUL R41, R47.reuse, R54 ;  /* 0x000000362f297220 */ /* 0x040fe20000400000 */
[C---:B------:R-:W-:Y:S01]  /*2310*/  FMUL R43, R47.reuse, R52 ;  /* 0x000000342f2b7220 */ /* 0x040fe20000400000 */
[C---:B------:R-:W-:Y:S01]  /*2320*/  FMUL R45, R47.reuse, R50 ;  /* 0x000000322f2d7220 */ /* 0x040fe20000400000 */
[----:B------:R-:W-:Y:S01]  /*2330*/  FMUL R47, R47, R48 ;  /* 0x000000302f2f7220 */ /* 0x000fe20000400000 */
[C---:B--2---:R-:W-:Y:S01]  /*2340*/  PRMT R61, R8.reuse, 0x7632, R61 ;  /* 0x00007632083d7816 */ /* 0x044fe2000000003d */
[----:B------:R-:W-:Y:S01]  /*2350*/  IMAD.U32 R8, R8, 0x10000, RZ ;  /* 0x0001000008087824 */ /* 0x000fe200078e00ff */
[----:B----4-:R-:W-:-:S03]  /*2360*/  PRMT R60, R12, 0x7632, R60 ;  /* 0x000076320c3c7816 */ /* 0x010fc6000000003c */
[----:B------:R-:W-:Y:S01]  /*2370*/  IMAD.U32 R61, R61, 0x10000, RZ ;  /* 0x000100003d3d7824 */ /* 0x000fe200078e00ff */
[----:B------:R-:W-:Y:S01]  /*2380*/  FADD R8, R8, R16 ;  /* 0x0000001008087221 */ /* 0x000fe20000000000 */
[----:B------:R-:W-:Y:S02]  /*2390*/  IMAD.U32 R60, R60, 0x10000, RZ ;  /* 0x000100003c3c7824 */ /* 0x000fe400078e00ff */
[----:B------:R-:W-:Y:S02]  /*23a0*/  FADD R17, R61, R17 ;  /* 0x000000113d117221 */ /* 0x000fe40000000000 */
[----:B------:R-:W-:Y:S01]  /*23b0*/  FADD R60, R60, R21 ;  /* 0x000000153c3c7221 */ /* 0x000fe20000000000 */
[----:B------:R-:W-:Y:S01]  /*23c0*/  IMAD.U32 R21, R13, 0x10000, RZ ;  /* 0x000100000d157824 */ /* 0x000fe200078e00ff */
[----:B------:R-:W-:Y:S01]  /*23d0*/  FADD R16, R17, 1 ;  /* 0x3f80000011107421 */ /* 0x000fe20000000000 */
[C---:B------:R-:W-:Y:S01]  /*23e0*/  IMAD.U32 R17, R9.reuse, 0x10000, RZ ;  /* 0x0001000009117824 */ /* 0x040fe200078e00ff */
[----:B------:R-:W-:Y:S01]  /*23f0*/  PRMT R9, R9, 0x7632, R9 ;  /* 0x0000763209097816 */ /* 0x000fe20000000009 */
[----:B------:R-:W-:Y:S01]  /*2400*/  FADD R21, R21, R22 ;  /* 0x0000001615157221 */ /* 0x000fe20000000000 */
[----:B------:R0:W-:Y:S01]  /*2410*/  STS.128 [R59], R36 ;  /* 0x000000243b007388 */ /* 0x0001e20000000c00 */
[----:B------:R-:W-:Y:S01]  /*2420*/  FADD R17, R17, R18 ;  /* 0x0000001211117221 */ /* 0x000fe20000000000 */
[----:B------:R-:W-:-:S02]  /*2430*/  PRMT R13, R13, 0x7632, R13 ;  /* 0x000076320d0d7816 */ /* 0x000fc4000000000d */
[----:B------:R1:W-:Y:S03]  /*2440*/  STS.128 [R59+0x10], R32 ;  /* 0x000010203b007388 */ /* 0x0003e60000000c00 */
[----:B------:R-:W-:Y:S01]  /*2450*/  IMAD.U32 R22, R13, 0x10000, RZ ;  /* 0x000100000d167824 */ /* 0x000fe200078e00ff */
[----:B------:R-:W-:Y:S01]  /*2460*/  STS.128 [R59+0x20], R40 ;  /* 0x000020283b007388 */ /* 0x000fe20000000c00 */
[C---:B------:R-:W-:Y:S01]  /*2470*/  IMAD.U32 R13, R14.reuse, 0x10000, RZ ;  /* 0x000100000e0d7824 */ /* 0x040fe200078e00ff */
[----:B------:R-:W-:Y:S01]  /*2480*/  PRMT R14, R14, 0x7632, R14 ;  /* 0x000076320e0e7816 */ /* 0x000fe2000000000e */
[----:B------:R-:W-:Y:S01]  /*2490*/  FADD R22, R22, R23 ;  /* 0x0000001716167221 */ /* 0x000fe20000000000 */
[----:B------:R-:W-:Y:S01]  /*24a0*/  STS.128 [R59+0x30], R44 ;  /* 0x0000302c3b007388 */ /* 0x000fe20000000c00 */
[----:B------:R-:W-:Y:S02]  /*24b0*/  FADD R13, R13, R28 ;  /* 0x0000001c0d0d7221 */ /* 0x000fe40000000000 */
[----:B------:R-:W-:Y:S01]  /*24c0*/  IMAD.U32 R14, R14, 0x10000, RZ ;  /* 0x000100000e0e7824 */ /* 0x000fe200078e00ff */
[----:B------:R-:W-:Y:S01]  /*24d0*/  BAR.SYNC.DEFER_BLOCKING 0x0 ;  /* 0x0000000000007b1d */ /* 0x000fe20000010000 */
[----:B0-----:R-:W-:Y:S01]  /*24e0*/  IMAD.U32 R37, R12, 0x10000, RZ ;  /* 0x000100000c257824 */ /* 0x001fe200078e00ff */
[----:B------:R-:W-:Y:S01]  /*24f0*/  FADD R38, R17, 1 ;  /* 0x3f80000011267421 */ /* 0x000fe20000000000 */
[----:B------:R-:W-:Y:S01]  /*2500*/  FADD R14, R14, R29 ;  /* 0x0000001d0e0e7221 */ /* 0x000fe20000000000 */
[----:B-1----:R-:W-:Y:S01]  /*2510*/  FADD R33, R8, 1 ;  /* 0x3f80000008217421 */ /* 0x002fe20000000000 */
[----:B------:R-:W-:Y:S01]  /*2520*/  FADD R20, R37, R20 ;  /* 0x0000001425147221 */ /* 0x000fe20000000000 */
[----:B------:R-:W0:Y:S04]  /*2530*/  LDS.128 R48, [R58.X4] ;  /* 0x000000003a307984 */ /* 0x000e280000004c00 */
[----:B------:R-:W1:Y:S01]  /*2540*/  LDS.128 R52, [R58.X4+0x4010] ;  /* 0x004010003a347984 */ /* 0x000e620000004c00 */
[----:B0-----:R-:W-:Y:S01]  /*2550*/  FFMA R8, R48, R33, R20 ;  /* 0x0000002130087223 */ /* 0x001fe20000000014 */
[--C-:B------:R-:W-:Y:S01]  /*2560*/  FFMA R49, R49, R16, R60.reuse ;  /* 0x0000001031317223 */ /* 0x100fe2000000003c */
[----:B------:R-:W-:Y:S01]  /*2570*/  FFMA R50, R50, R38, R21 ;  /* 0x0000002632327223 */ /* 0x000fe20000000015 */
[----:B-1----:R-:W-:-:S02]  /*2580*/  FFMA R53, R16, R53, R60 ;  /* 0x0000003510357223 */ /* 0x002fc4000000003c */
[----:B------:R-:W-:Y:S01]  /*2590*/  FSEL R12, R8, +INF , P1 ;  /* 0x7f800000080c7808 */ /* 0x000fe20000800000 */
[----:B------:R-:W-:Y:S01]  /*25a0*/  FFMA R52, R33, R52, R20 ;  /* 0x0000003421347223 */ /* 0x000fe20000000014 */
[----:B------:R-:W-:Y:S01]  /*25b0*/  FSEL R37, R49, +INF , P1 ;  /* 0x7f80000031257808 */ /* 0x000fe20000800000 */
[----:B------:R-:W0:Y:S01]  /*25c0*/  LDS.128 R32, [R58.X4+0x10] ;  /* 0x000010003a207984 */ /* 0x000e220000004c00 */
[----:B------:R-:W-:Y:S01]  /*25d0*/  IMAD.U32 R16, R9, 0x10000, RZ ;  /* 0x0001000009107824 */ /* 0x000fe200078e00ff */
[----:B------:R-:W-:Y:S01]  /*25e0*/  FSEL R40, R53, +INF , P1 ;  /* 0x7f80000035287808 */ /* 0x000fe20000800000 */
[----:B------:R-:W-:Y:S01]  /*25f0*/  FFMA R54, R38, R54, R21 ;  /* 0x0000003626367223 */ /* 0x000fe20000000015 */
[----:B------:R-:W-:Y:S01]  /*2600*/  FSETP.GEU.AND P4, PT, R12, R37, PT ;  /* 0x000000250c00720b */ /* 0x000fe20003f8e000 */
[----:B------:R-:W-:Y:S01]  /*2610*/  FADD R36, R16, R19 ;  /* 0x0000001310247221 */ /* 0x000fe20000000000 */
[----:B------:R-:W-:Y:S01]  /*2620*/  FSEL R9, R52, +INF , P1 ;  /* 0x7f80000034097808 */ /* 0x000fe20000800000 */
[----:B------:R-:W1:Y:S01]  /*2630*/  LDS.128 R16, [R58.X4+0x4020] ;  /* 0x004020003a107984 */ /* 0x000e620000004c00 */
[----:B------:R-:W-:Y:S01]  /*2640*/  FSETP.NAN.AND P3, PT, R12, R12, PT ;  /* 0x0000000c0c00720b */ /* 0x000fe20003f68000 */
[----:B------:R-:W-:Y:S01]  /*2650*/  FADD R36, R36, 1 ;  /* 0x3f80000024247421 */ /* 0x000fe20000000000 */
[----:B------:R-:W-:Y:S01]  /*2660*/  FSETP.GEU.AND P5, PT, R9, R40, PT ;  /* 0x000000280900720b */ /* 0x000fe20003fae000 */
[----:B------:R-:W-:Y:S01]  /*2670*/  IMAD.U32 R21, R10, 0x10000, RZ ;  /* 0x000100000a157824 */ /* 0x000fe200078e00ff */
[----:B------:R-:W-:Y:S01]  /*2680*/  FSEL R38, R54, +INF , P1 ;  /* 0x7f80000036267808 */ /* 0x000fe20000800000 */
[--C-:B------:R-:W-:Y:S01]  /*2690*/  FFMA R51, R51, R36, R22.reuse ;  /* 0x0000002433337223 */ /* 0x100fe20000000016 */
[----:B------:R-:W-:Y:S01]  /*26a0*/  FFMA R55, R36, R55, R22 ;  /* 0x0000003724377223 */ /* 0x000fe20000000016 */
[----:B------:R-:W-:Y:S01]  /*26b0*/  FADD R21, R21, R24 ;  /* 0x0000001815157221 */ /* 0x000fe20000000000 */
[----:B------:R-:W-:Y:S01]  /*26c0*/  PRMT R10, R10, 0x7632, R10 ;  /* 0x000076320a0a7816 */ /* 0x000fe2000000000a */
[----:B------:R-:W-:Y:S01]  /*26d0*/  IMAD R20, R57, 0x1800, R58 ;  /* 0x0000180039147824 */ /* 0x000fe200078e023a */
[----:B------:R-:W-:Y:S01]  /*26e0*/  @P4 FSEL R12, R12, R37, P3 ;  /* 0x000000250c0c4208 */ /* 0x000fe20001800000 */
[----:B------:R-:W-:Y:S01]  /*26f0*/  FADD R21, R21, 1 ;  /* 0x3f80000015157421 */ /* 0x000fe20000000000 */
[----:B------:R-:W-:Y:S01]  /*2700*/  FSEL R37, R50, +INF , P1 ;  /* 0x7f80000032257808 */ /* 0x000fe20000800000 */
[----:B------:R-:W-:Y:S01]  /*2710*/  IMAD.U32 R22, R10, 0x10000, RZ ;  /* 0x000100000a167824 */ /* 0x000fe200078e00ff */
[----:B------:R-:W-:-:S02]  /*2720*/  FSETP.NAN.AND P4, PT, R9, R9, PT ;  /* 0x000000090900720b */ /* 0x000fc40003f88000 */
[----:B------:R-:W-:Y:S01]  /*2730*/  FSETP.GEU.AND P3, PT, R12, R37, PT ;  /* 0x000000250c00720b */ /* 0x000fe20003f6e000 */
[----:B------:R-:W-:Y:S01]  /*2740*/  FADD R22, R22, R25 ;  /* 0x0000001916167221 */ /* 0x000fe20000000000 */
[----:B------:R-:W-:Y:S02]  /*2750*/  @P5 FSEL R9, R9, R40, P4 ;  /* 0x0000002809095208 */ /* 0x000fe40002000000 */
[----:B------:R-:W-:Y:S01]  /*2760*/  FSETP.NAN.AND P5, PT, R12, R12, PT ;  /* 0x0000000c0c00720b */ /* 0x000fe20003fa8000 */
[----:B------:R-:W-:Y:S01]  /*2770*/  FADD R22, R22, 1 ;  /* 0x3f80000016167421 */ /* 0x000fe20000000000 */
[----:B------:R-:W-:Y:S02]  /*2780*/  FSETP.GEU.AND P4, PT, R9, R38, PT ;  /* 0x000000260900720b */ /* 0x000fe40003f8e000 */
[----:B------:R-:W-:Y:S02]  /*2790*/  FSEL R23, R51, +INF , P1 ;  /* 0x7f80000033177808 */ /* 0x000fe40000800000 */
[----:B------:R-:W-:-:S03]  /*27a0*/  FSEL R24, R55, +INF , P1 ;  /* 0x7f80000037187808 */ /* 0x000fc60000800000 */
[----:B------:R-:W-:Y:S02]  /*27b0*/  @P3 FSEL R12, R12, R37, P5 ;  /* 0x000000250c0c3208 */ /* 0x000fe40002800000 */
[----:B------:R-:W-:Y:S01]  /*27c0*/  FSETP.NAN.AND P5, PT, R9, R9, PT ;  /* 0x000000090900720b */ /* 0x000fe20003fa8000 */
[--C-:B0-----:R-:W-:Y:S01]  /*27d0*/  FFMA R10, R32, R21, R13.reuse ;  /* 0x00000015200a7223 */ /* 0x101fe2000000000d */
[C---:B------:R-:W-:Y:S01]  /*27e0*/  FSETP.GEU.AND P3, PT, R12.reuse, R23, PT ;  /* 0x000000170c00720b */ /* 0x040fe20003f6e000 */
[--C-:B------:R-:W-:Y:S01]  /*27f0*/  FFMA R33, R33, R22, R14.reuse ;  /* 0x0000001621217223 */ /* 0x100fe2000000000e */
[----:B------:R-:W-:Y:S02]  /*2800*/  @P4 FSEL R9, R9, R38, P5 ;  /* 0x0000002609094208 */ /* 0x000fe40002800000 */
[----:B------:R-:W-:Y:S02]  /*2810*/  FSETP.NAN.AND P5, PT, R12, R12, PT ;  /* 0x0000000c0c00720b */ /* 0x000fe40003fa8000 */
[----:B------:R-:W-:Y:S01]  /*2820*/  FSETP.GEU.AND P4, PT, R9, R24, PT ;  /* 0x000000180900720b */ /* 0x000fe20003f8e000 */
[----:B-1----:R-:W-:Y:S01]  /*2830*/  FFMA R13, R21, R16, R13 ;  /* 0x00000010150d7223 */ /* 0x002fe2000000000d */
[----:B------:R-:W-:Y:S01]  /*2840*/  FSEL R37, R10, +INF , P1 ;  /* 0x7f8000000a257808 */ /* 0x000fe20000800000 */
[----:B------:R-:W-:Y:S01]  /*2850*/  IMAD.U32 R21, R15, 0x10000, RZ ;  /* 0x000100000f157824 */ /* 0x000fe200078e00ff */
[----:B------:R-:W-:Y:S01]  /*2860*/  FSEL R25, R33, +INF , P1 ;  /* 0x7f80000021197808 */ /* 0x000fe20000800000 */
[----:B------:R-:W-:Y:S01]  /*2870*/  FFMA R14, R22, R17, R14 ;  /* 0x00000011160e7223 */ /* 0x000fe2000000000e */
[----:B------:R-:W-:Y:S01]  /*2880*/  FSEL R16, R13, +INF , P1 ;  /* 0x7f8000000d107808 */ /* 0x000fe20000800000 */
[----:B------:R-:W-:Y:S01]  /*2890*/  FADD R21, R21, R30 ;  /* 0x0000001e15157221 */ /* 0x000fe20000000000 */
[----:B------:R-:W-:Y:S01]  /*28a0*/  @P3 FSEL R12, R12, R23, P5 ;  /* 0x000000170c0c3208 */ /* 0x000fe20002800000 */
[----:B------:R-:W-:Y:S01]  /*28b0*/  IMAD.U32 R23, R11, 0x10000, RZ ;  /* 0x000100000b177824 */ /* 0x000fe200078e00ff */
[----:B------:R-:W-:-:S02]  /*28c0*/  FSETP.NAN.AND P5, PT, R9, R9, PT ;  /* 0x000000090900720b */ /* 0x000fc40003fa8000 */
[C---:B------:R-:W-:Y:S01]  /*28d0*/  FSETP.GEU.AND P3, PT, R12.reuse, R37, PT ;  /* 0x000000250c00720b */ /* 0x040fe20003f6e000 */
[----:B------:R-:W-:Y:S01]  /*28e0*/  FADD R23, R23, R26 ;  /* 0x0000001a17177221 */ /* 0x000fe20000000000 */
[----:B------:R-:W-:Y:S02]  /*28f0*/  @P4 FSEL R9, R9, R24, P5 ;  /* 0x0000001809094208 */ /* 0x000fe40002800000 */
[----:B------:R-:W-:Y:S01]  /*2900*/  FSETP.NAN.AND P5, PT, R12, R12, PT ;  /* 0x0000000c0c00720b */ /* 0x000fe20003fa8000 */
[----:B------:R-:W-:Y:S01]  /*2910*/  FADD R23, R23, 1 ;  /* 0x3f80000017177421 */ /* 0x000fe20000000000 */
[----:B------:R-:W-:Y:S02]  /*2920*/  FSETP.GEU.AND P4, PT, R9, R16, PT ;  /* 0x000000100900720b */ /* 0x000fe40003f8e000 */
[----:B------:R-:W-:Y:S01]  /*2930*/  FSEL R24, R14, +INF , P1 ;  /* 0x7f8000000e187808 */ /* 0x000fe20000800000 */
[----:B------:R-:W-:Y:S01]  /*2940*/  FFMA R34, R34, R23, R21 ;  /* 0x0000001722227223 */ /* 0x000fe20000000015 */
[----:B------:R-:W-:Y:S01]  /*2950*/  PRMT R11, R11, 0x7632, R11 ;  /* 0x000076320b0b7816 */ /* 0x000fe2000000000b */
[----:B------:R-:W-:Y:S01]  /*2960*/  FFMA R22, R23, R18, R21 ;  /* 0x0000001217167223 */ /* 0x000fe20000000015 */
[----:B------:R-:W-:-:S02]  /*2970*/  PRMT R15, R15, 0x7632, R15 ;  /* 0x000076320f0f7816 */ /* 0x000fc4000000000f */
[----:B------:R-:W-:Y:S02]  /*2980*/  @P3 FSEL R12, R12, R37, P5 ;  /* 0x000000250c0c3208 */ /* 0x000fe40002800000 */
[C---:B------:R-:W-:Y:S02]  /*2990*/  FSETP.NAN.AND P5, PT, R9.reuse, R9, PT ;  /* 0x000000090900720b */ /* 0x040fe40003fa8000 */
[C---:B------:R-:W-:Y:S02]  /*29a0*/  FSETP.GEU.AND P3, PT, R12.reuse, R25, PT ;  /* 0x000000190c00720b */ /* 0x040fe40003f6e000 */
[----:B------:R-:W-:Y:S01]  /*29b0*/  @P4 FSEL R9, R9, R16, P5 ;  /* 0x0000001009094208 */ /* 0x000fe20002800000 */
[----:B------:R-:W-:Y:S01]  /*29c0*/  IMAD.U32 R16, R11, 0x10000, RZ ;  /* 0x000100000b107824 */ /* 0x000fe200078e00ff */
[----:B------:R-:W-:Y:S02]  /*29d0*/  FSETP.NAN.AND P5, PT, R12, R12, PT ;  /* 0x0000000c0c00720b */ /* 0x000fe40003fa8000 */
[----:B------:R-:W-:Y:S01]  /*29e0*/  FSETP.GEU.AND P4, PT, R9, R24, PT ;  /* 0x000000180900720b */ /* 0x000fe20003f8e000 */
[----:B------:R-:W-:Y:S01]  /*29f0*/  FADD R27, R16, R27 ;  /* 0x0000001b101b7221 */ /* 0x000fe20000000000 */
[----:B------:R-:W-:Y:S01]  /*2a00*/  FSEL R11, R34, +INF , P1 ;  /* 0x7f800000220b7808 */ /* 0x000fe20000800000 */
[----:B------:R-:W-:Y:S01]  /*2a10*/  IMAD.U32 R16, R15, 0x10000, RZ ;  /* 0x000100000f107824 */ /* 0x000fe200078e00ff */
[----:B------:R-:W-:-:S02]  /*2a20*/  FSEL R18, R22, +INF , P1 ;  /* 0x7f80000016127808 */ /* 0x000fc40000800000 */
[----:B------:R-:W-:Y:S01]  /*2a30*/  FSEL R15, R8, -INF , P1 ;  /* 0xff800000080f7808 */ /* 0x000fe20000800000 */
[----:B------:R-:W-:Y:S01]  /*2a40*/  FADD R31, R16, R31 ;  /* 0x0000001f101f7221 */ /* 0x000fe20000000000 */
[----:B------:R-:W-:Y:S01]  /*2a50*/  @P3 FSEL R12, R12, R25, P5 ;  /* 0x000000190c0c3208 */ /* 0x000fe20002800000 */
[----:B------:R-:W-:Y:S01]  /*2a60*/  FADD R16, R27, 1 ;  /* 0x3f8000001b107421 */ /* 0x000fe20000000000 */
[----:B------:R-:W-:Y:S02]  /*2a70*/  FSETP.NAN.AND P5, PT, R9, R9, PT ;  /* 0x000000090900720b */ /* 0x000fe40003fa8000 */
[----:B------:R-:W-:Y:S01]  /*2a80*/  FSETP.GEU.AND P3, PT, R12, R11, PT ;  /* 0x0000000b0c00720b */ /* 0x000fe20003f6e000 */
[--C-:B------:R-:W-:Y:S01]  /*2a90*/  FFMA R35, R35, R16, R31.reuse ;  /* 0x0000001023237223 */ /* 0x100fe2000000001f */
[----:B------:R-:W-:Y:S01]  /*2aa0*/  @P4 FSEL R9, R9, R24, P5 ;  /* 0x0000001809094208 */ /* 0x000fe20002800000 */
[----:B------:R-:W-:Y:S01]  /*2ab0*/  FFMA R23, R16, R19, R31 ;  /* 0x0000001310177223 */ /* 0x000fe2000000001f */
[----:B------:R-:W-:-:S02]  /*2ac0*/  FSETP.NAN.AND P5, PT, R12, R12, PT ;  /* 0x0000000c0c00720b */ /* 0x000fc40003fa8000 */
[----:B------:R-:W-:Y:S02]  /*2ad0*/  FSETP.GEU.AND P4, PT, R9, R18, PT ;  /* 0x000000120900720b */ /* 0x000fe40003f8e000 */
[----:B------:R-:W-:Y:S02]  /*2ae0*/  FSEL R16, R23, +INF , P1 ;  /* 0x7f80000017107808 */ /* 0x000fe40000800000 */
[----:B------:R-:W-:Y:S02]  /*2af0*/  FSEL R21, R52, -INF , P1 ;  /* 0xff80000034157808 */ /* 0x000fe40000800000 */
[----:B------:R-:W-:Y:S02]  /*2b00*/  FSEL R24, R53, -INF , P1 ;  /* 0xff80000035187808 */ /* 0x000fe40000800000 */
[----:B------:R-:W-:Y:S02]  /*2b10*/  @P3 FSEL R12, R12, R11, P5 ;  /* 0x0000000b0c0c3208 */ /* 0x000fe40002800000 */
[----:B------:R-:W-:-:S02]  /*2b20*/  FSEL R11, R35, +INF , P1 ;  /* 0x7f800000230b7808 */ /* 0x000fc40000800000 */
[C---:B------:R-:W-:Y:S02]  /*2b30*/  FSETP.NAN.AND P5, PT, R9.reuse, R9, PT ;  /* 0x000000090900720b */ /* 0x040fe40003fa8000 */
[C---:B------:R-:W-:Y:S02]  /*2b40*/  FSETP.GEU.AND P3, PT, R12.reuse, R11, PT ;  /* 0x0000000b0c00720b */ /* 0x040fe40003f6e000 */
[----:B------:R-:W-:Y:S02]  /*2b50*/  @P4 FSEL R9, R9, R18, P5 ;  /* 0x0000001209094208 */ /* 0x000fe40002800000 */
[----:B------:R-:W-:Y:S02]  /*2b60*/  FSETP.NAN.AND P4, PT, R12, R12, PT ;  /* 0x0000000c0c00720b */ /* 0x000fe40003f88000 */
[----:B------:R-:W-:Y:S02]  /*2b70*/  FSETP.GEU.AND P5, PT, R9, R16, PT ;  /* 0x000000100900720b */ /* 0x000fe40003fae000 */
[----:B------:R-:W-:-:S02]  /*2b80*/  FSEL R18, R49, -INF , P1 ;  /* 0xff80000031127808 */ /* 0x000fc40000800000 */
[----:B------:R-:W-:Y:S02]  /*2b90*/  FSETP.NAN.AND P6, PT, R15, R15, PT ;  /* 0x0000000f0f00720b */ /* 0x000fe40003fc8000 */
[----:B------:R-:W-:Y:S02]  /*2ba0*/  F2FP.BF16.PACK_AB R8, R49, R8 ;  /* 0x000000083108723e */ /* 0x000fe400000010ff */
[----:B------:R-:W-:Y:S02]  /*2bb0*/  @P3 FSEL R12, R12, R11, P4 ;  /* 0x0000000b0c0c3208 */ /* 0x000fe40002000000 */
[----:B------:R-:W-:Y:S02]  /*2bc0*/  FSETP.NAN.AND P3, PT, R9, R9, PT ;  /* 0x000000090900720b */ /* 0x000fe40003f68000 */
[----:B------:R-:W-:Y:S01]  /*2bd0*/  F2FP.BF16.PACK_AB R19, R23, R22 ;  /* 0x000000161713723e */ /* 0x000fe200000010ff */
[----:B------:R-:W0:Y:S01]  /*2be0*/  SHFL.BFLY PT, R11, R12, 0x10, 0x1f ;  /* 0x0e001f000c0b7f89 */ /* 0x000e2200000e0000 */
[----:B------:R-:W-:-:S02]  /*2bf0*/  @P5 FSEL R9, R9, R16, P3 ;  /* 0x0000001009095208 */ /* 0x000fc40001800000 */
[----:B------:R-:W-:Y:S02]  /*2c00*/  FSETP.NAN.AND P3, PT, R12, R12, PT ;  /* 0x0000000c0c00720b */ /* 0x000fe40003f68000 */
[----:B------:R-:W-:Y:S01]  /*2c10*/  FSEL R28, R33, -INF , P1 ;  /* 0xff800000211c7808 */ /* 0x000fe20000800000 */
[----:B------:R-:W1:Y:S01]  /*2c20*/  SHFL.BFLY PT, R16, R9, 0x10, 0x1f ;  /* 0x0e001f0009107f89 */ /* 0x000e6200000e0000 */
[----:B------:R-:W-:Y:S02]  /*2c30*/  FSEL R30, R14, -INF , P1 ;  /* 0xff8000000e1e7808 */ /* 0x000fe40000800000 */
[----:B------:R-:W-:Y:S02]  /*2c40*/  FSEL R22, R22, -INF , P1 ;  /* 0xff80000016167808 */ /* 0x000fe40000800000 */
[----:B0-----:R-:W-:Y:S02]  /*2c50*/  FSETP.GEU.AND P4, PT, R12, R11, PT ;  /* 0x0000000b0c00720b */ /* 0x001fe40003f8e000 */
[----:B-1----:R-:W-:-:S11]  /*2c60*/  FSETP.GEU.AND P5, PT, R9, R16, PT ;  /* 0x000000100900720b */ /* 0x002fd60003fae000 */
[----:B------:R-:W-:Y:S02]  /*2c70*/  @P4 FSEL R12, R12, R11, P3 ;  /* 0x0000000b0c0c4208 */ /* 0x000fe40001800000 */
[----:B------:R-:W-:-:S03]  /*2c80*/  FSETP.NAN.AND P3, PT, R9, R9, PT ;  /* 0x000000090900720b */ /* 0x000fc60003f68000 */
[----:B------:R-:W0:Y:S01]  /*2c90*/  SHFL.BFLY PT, R11, R12, 0x8, 0x1f ;  /* 0x0d001f000c0b7f89 */ /* 0x000e2200000e0000 */
[----:B------:R-:W-:Y:S02]  /*2ca0*/  @P5 FSEL R9, R9, R16, P3 ;  /* 0x0000001009095208 */ /* 0x000fe40001800000 */
[----:B------:R-:W-:-:S03]  /*2cb0*/  FSETP.NAN.AND P3, PT, R12, R12, PT ;  /* 0x0000000c0c00720b */ /* 0x000fc60003f68000 */
[----:B------:R-:W1:Y:S01]  /*2cc0*/  SHFL.BFLY PT, R16, R9, 0x8, 0x1f ;  /* 0x0d001f0009107f89 */ /* 0x000e6200000e0000 */
        /* <DEDUP_REMOVED lines=14> */
[----:B------:R-:W-:Y:S02]  /*2db0*/  FSETP.GT.AND P5, PT, R15, R18, PT ;  /* 0x000000120f00720b */ /* 0x000fe40003fa4000 */
[----:B------:R-:W-:Y:S01]  /*2dc0*/  FSETP.GT.AND P3, PT, R21, R24, PT ;  /* 0x000000181500720b */ /* 0x000fe20003f64000 */
[----:B------:R-:W1:Y:S10]  /*2dd0*/  SHFL.BFLY PT, R16, R9, 0x2, 0x1f ;  /* 0x0c401f0009107f89 */ /* 0x000e7400000e0000 */
[----:B------:R-:W-:-:S02]  /*2de0*/  @!P5 FSEL R15, R15, R18, P6 ;  /* 0x000000120f0fd208 */ /* 0x000fc40003000000 */
[C---:B------:R-:W-:Y:S02]  /*2df0*/  FSETP.NAN.AND P5, PT, R21.reuse, R21, PT ;  /* 0x000000151500720b */ /* 0x040fe40003fa8000 */
[----:B------:R-:W-:Y:S02]  /*2e00*/  FSEL R18, R50, -INF , P1 ;  /* 0xff80000032127808 */ /* 0x000fe40000800000 */
[----:B------:R-:W-:Y:S02]  /*2e10*/  @!P3 FSEL R21, R21, R24, P5 ;  /* 0x000000181515b208 */ /* 0x000fe40002800000 */
[C---:B0-----:R-:W-:Y:S02]  /*2e20*/  FSETP.GEU.AND P4, PT, R12.reuse, R11, PT ;  /* 0x0000000b0c00720b */ /* 0x041fe40003f8e000 */
[----:B------:R-:W-:Y:S02]  /*2e30*/  FSETP.NAN.AND P5, PT, R12, R12, PT ;  /* 0x0000000c0c00720b */ /* 0x000fe40003fa8000 */
[----:B------:R-:W-:-:S02]  /*2e40*/  FSEL R24, R54, -INF , P1 ;  /* 0xff80000036187808 */ /* 0x000fc40000800000 */
[C---:B-1----:R-:W-:Y:S02]  /*2e50*/  FSETP.GEU.AND P3, PT, R9.reuse, R16, PT ;  /* 0x000000100900720b */ /* 0x042fe40003f6e000 */
[----:B------:R-:W-:-:S05]  /*2e60*/  FSETP.NAN.AND P6, PT, R9, R9, PT ;  /* 0x000000090900720b */ /* 0x000fca0003fc8000 */
[----:B------:R-:W-:Y:S02]  /*2e70*/  @P4 FSEL R12, R12, R11, P5 ;  /* 0x0000000b0c0c4208 */ /* 0x000fe40002800000 */
[----:B------:R-:W-:Y:S02]  /*2e80*/  FSETP.GT.AND P4, PT, R15, R18, PT ;  /* 0x000000120f00720b */ /* 0x000fe40003f84000 */
[----:B------:R-:W-:Y:S01]  /*2e90*/  FSETP.GT.AND P5, PT, R21, R24, PT ;  /* 0x000000181500720b */ /* 0x000fe20003fa4000 */
[----:B------:R-:W0:Y:S01]  /*2ea0*/  SHFL.BFLY PT, R11, R12, 0x1, 0x1f ;  /* 0x0c201f000c0b7f89 */ /* 0x000e2200000e0000 */
[----:B------:R-:W-:Y:S02]  /*2eb0*/  @P3 FSEL R9, R9, R16, P6 ;  /* 0x0000001009093208 */ /* 0x000fe40003000000 */
[----:B------:R-:W-:Y:S02]  /*2ec0*/  FSETP.NAN.AND P3, PT, R15, R15, PT ;  /* 0x0000000f0f00720b */ /* 0x000fe40003f68000 */
[----:B------:R-:W-:Y:S01]  /*2ed0*/  FSETP.NAN.AND P6, PT, R21, R21, PT ;  /* 0x000000151500720b */ /* 0x000fe20003fc8000 */
[----:B------:R-:W-:Y:S01]  /*2ee0*/  IMAD.MOV.U32 R26, RZ, RZ, R9 ;  /* 0x000000ffff1a7224 */ /* 0x000fe200078e0009 */
[----:B------:R-:W-:-:S02]  /*2ef0*/  FSEL R16, R51, -INF , P1 ;  /* 0xff80000033107808 */ /* 0x000fc40000800000 */
[----:B------:R-:W-:Y:S02]  /*2f00*/  F2FP.BF16.PACK_AB R9, R51, R50 ;  /* 0x000000323309723e */ /* 0x000fe400000010ff */
[----:B------:R-:W-:Y:S01]  /*2f10*/  @!P4 FSEL R15, R15, R18, P3 ;  /* 0x000000120f0fc208 */ /* 0x000fe20001800000 */
[----:B------:R-:W1:Y:S01]  /*2f20*/  SHFL.BFLY PT, R17, R26, 0x1, 0x1f ;  /* 0x0c201f001a117f89 */ /* 0x000e6200000e0000 */
[----:B------:R-:W-:Y:S01]  /*2f30*/  @!P5 FSEL R21, R21, R24, P6 ;  /* 0x000000181515d208 */ /* 0x000fe20003000000 */
[----:B------:R-:W-:Y:S01]  /*2f40*/  IMAD.WIDE R24, R20, R3, c[0x0][0x178] ;  /* 0x00005e0014187625 */ /* 0x000fe200078e0203 */
[----:B------:R-:W-:Y:S02]  /*2f50*/  FSETP.GT.AND P5, PT, R15, R16, PT ;  /* 0x000000100f00720b */ /* 0x000fe40003fa4000 */
[----:B------:R-:W-:Y:S02]  /*2f60*/  FSEL R18, R55, -INF , P1 ;  /* 0xff80000037127808 */ /* 0x000fe40000800000 */
[----:B------:R-:W-:-:S02]  /*2f70*/  FSETP.NAN.AND P6, PT, R15, R15, PT ;  /* 0x0000000f0f00720b */ /* 0x000fc40003fc8000 */
[----:B------:R-:W-:Y:S02]  /*2f80*/  FSETP.GT.AND P4, PT, R21, R18, PT ;  /* 0x000000121500720b */ /* 0x000fe40003f84000 */
[----:B------:R-:W-:Y:S02]  /*2f90*/  IADD3 R20, R20, 0xc00, RZ ;  /* 0x00000c0014147810 */ /* 0x000fe40007ffe0ff */
[----:B0-----:R-:W-:-:S03]  /*2fa0*/  FSETP.GEU.AND P3, PT, R12, R11, PT ;  /* 0x0000000b0c00720b */ /* 0x001fc60003f6e000 */
[----:B------:R-:W-:Y:S02]  /*2fb0*/  @!P5 FSEL R15, R15, R16, P6 ;  /* 0x000000100f0fd208 */ /* 0x000fe40003000000 */
[C---:B------:R-:W-:Y:S02]  /*2fc0*/  FSETP.NAN.AND P5, PT, R21.reuse, R21, PT ;  /* 0x000000151500720b */ /* 0x040fe40003fa8000 */
[----:B------:R-:W-:Y:S02]  /*2fd0*/  FSEL R16, R10, -INF , P1 ;  /* 0xff8000000a107808 */ /* 0x000fe40000800000 */
[----:B------:R-:W-:Y:S02]  /*2fe0*/  @!P4 FSEL R21, R21, R18, P5 ;  /* 0x000000121515c208 */ /* 0x000fe40002800000 */
[----:B------:R-:W-:Y:S02]  /*2ff0*/  FSETP.GT.AND P4, PT, R15, R16, PT ;  /* 0x000000100f00720b */ /* 0x000fe40003f84000 */
[----:B------:R-:W-:-:S02]  /*3000*/  FSETP.NAN.AND P5, PT, R12, R12, PT ;  /* 0x0000000c0c00720b */ /* 0x000fc40003fa8000 */
[----:B------:R-:W-:Y:S02]  /*3010*/  FSEL R18, R13, -INF , P1 ;  /* 0xff8000000d127808 */ /* 0x000fe40000800000 */
[----:B------:R-:W-:Y:S02]  /*3020*/  @P3 SEL R12, R12, R11, P5 ;  /* 0x0000000b0c0c3207 */ /* 0x000fe40002800000 */
[----:B------:R-:W-:Y:S02]  /*3030*/  FSETP.GT.AND P5, PT, R21, R18, PT ;  /* 0x000000121500720b */ /* 0x000fe40003fa4000 */
[----:B-1----:R-:W-:Y:S02]  /*3040*/  FSETP.GEU.AND P3, PT, R26, R17, PT ;  /* 0x000000111a00720b */ /* 0x002fe40003f6e000 */
[----:B------:R-:W-:Y:S02]  /*3050*/  FSETP.NAN.AND P6, PT, R15, R15, PT ;  /* 0x0000000f0f00720b */ /* 0x000fe40003fc8000 */
[----:B------:R-:W-:-:S02]  /*3060*/  F2FP.BF16.PACK_AB R10, R33, R10 ;  /* 0x0000000a210a723e */ /* 0x000fc400000010ff */
[----:B------:R-:W-:Y:S02]  /*3070*/  F2FP.BF16.PACK_AB R11, R35, R34 ;  /* 0x00000022230b723e */ /* 0x000fe400000010ff */
[----:B------:R-:W-:Y:S02]  /*3080*/  @!P4 FSEL R15, R15, R16, P6 ;  /* 0x000000100f0fc208 */ /* 0x000fe40003000000 */
[C---:B------:R-:W-:Y:S01]  /*3090*/  FSETP.NAN.AND P4, PT, R21.reuse, R21, PT ;  /* 0x000000151500720b */ /* 0x040fe20003f88000 */
[----:B------:R0:W-:Y:S01]  /*30a0*/  @P1 STG.E.128 [R24.64], R8 ;  /* 0x0000000818001986 */ /* 0x0001e2000c101d04 */
[C---:B------:R-:W-:Y:S02]  /*30b0*/  FSETP.NAN.AND P6, PT, R26.reuse, R26, PT ;  /* 0x0000001a1a00720b */ /* 0x040fe40003fc8000 */
[----:B------:R-:W-:Y:S02]  /*30c0*/  @!P5 FSEL R21, R21, R18, P4 ;  /* 0x000000121515d208 */ /* 0x000fe40002000000 */
[----:B------:R-:W-:-:S02]  /*30d0*/  @P3 SEL R26, R26, R17, P6 ;  /* 0x000000111a1a3207 */ /* 0x000fc40003000000 */
[----:B------:R-:W-:Y:S02]  /*30e0*/  F2FP.BF16.PACK_AB R16, R53, R52 ;  /* 0x000000343510723e */ /* 0x000fe400000010ff */
[----:B------:R-:W-:Y:S02]  /*30f0*/  F2FP.BF16.PACK_AB R17, R55, R54 ;  /* 0x000000363711723e */ /* 0x000fe400000010ff */
[----:B------:R-:W-:Y:S02]  /*3100*/  F2FP.BF16.PACK_AB R18, R14, R13 ;  /* 0x0000000d0e12723e */ /* 0x000fe400000010ff */
[----:B------:R-:W-:Y:S02]  /*3110*/  FSETP.GT.AND P4, PT, R15, R28, PT ;  /* 0x0000001c0f00720b */ /* 0x000fe40003f84000 */
[----:B------:R-:W-:Y:S02]  /*3120*/  FSETP.GT.AND P5, PT, R21, R30, PT ;  /* 0x0000001e1500720b */ /* 0x000fe40003fa4000 */
[----:B------:R-:W-:Y:S01]  /*3130*/  FSETP.NAN.AND P6, PT, R15, R15, PT ;  /* 0x0000000f0f00720b */ /* 0x000fe20003fc8000 */
[----:B0-----:R-:W-:Y:S01]  /*3140*/  IMAD.WIDE R8, R20, R3, c[0x0][0x178] ;  /* 0x00005e0014087625 */ /* 0x001fe200078e0203 */
[----:B------:R-:W-:-:S02]  /*3150*/  SHF.R.U32.HI R10, RZ, 0x3, R4 ;  /* 0x00000003ff0a7819 */ /* 0x000fc40000011604 */
[----:B------:R-:W-:Y:S02]  /*3160*/  ISETP.GE.AND P3, PT, R4, 0x20, PT ;  /* 0x000000200400780c */ /* 0x000fe40003f66270 */
[----:B------:R0:W-:Y:S01]  /*3170*/  @P1 STG.E.128 [R8.64], R16 ;  /* 0x0000001008001986 */ /* 0x0001e2000c101d04 */
[----:B------:R-:W-:Y:S02]  /*3180*/  LOP3.LUT R11, R10, 0x3c, RZ, 0xc0, !PT ;  /* 0x0000003c0a0b7812 */ /* 0x000fe400078ec0ff */
[----:B------:R-:W-:Y:S01]  /*3190*/  @!P4 FSEL R15, R15, R28, P6 ;  /* 0x0000001c0f0fc208 */ /* 0x000fe20003000000 */
[----:B------:R-:W-:Y:S01]  /*31a0*/  BAR.SYNC.DEFER_BLOCKING 0x0 ;  /* 0x0000000000007b1d */ /* 0x000fe20000010000 */
[C---:B------:R-:W-:Y:S02]  /*31b0*/  FSETP.NAN.AND P4, PT, R21.reuse, R21, PT ;  /* 0x000000151500720b */ /* 0x040fe40003f88000 */
[----:B------:R-:W-:Y:S02]  /*31c0*/  FSEL R34, R34, -INF , P1 ;  /* 0xff80000022227808 */ /* 0x000fe40000800000 */
[----:B------:R-:W-:-:S02]  /*31d0*/  @!P5 FSEL R21, R21, R30, P4 ;  /* 0x0000001e1515d208 */ /* 0x000fc40002000000 */
[----:B------:R-:W-:Y:S02]  /*31e0*/  FSETP.GT.AND P5, PT, R15, R34, PT ;  /* 0x000000220f00720b */ /* 0x000fe40003fa4000 */
[----:B------:R-:W-:Y:S02]  /*31f0*/  FSETP.GT.AND P4, PT, R21, R22, PT ;  /* 0x000000161500720b */ /* 0x000fe40003f84000 */
[----:B------:R-:W-:Y:S02]  /*3200*/  FSETP.NAN.AND P6, PT, R15, R15, PT ;  /* 0x0000000f0f00720b */ /* 0x000fe40003fc8000 */
[----:B------:R-:W-:Y:S02]  /*3210*/  FSEL R10, R23, -INF , P1 ;  /* 0xff800000170a7808 */ /* 0x000fe40000800000 */
[----:B0-----:R-:W-:Y:S02]  /*3220*/  FSEL R8, R35, -INF , P1 ;  /* 0xff80000023087808 */ /* 0x001fe40000800000 */
[----:B------:R-:W-:-:S03]  /*3230*/  LOP3.LUT R30, R7, 0x1, R4, 0xf8, !PT ;  /* 0x00000001071e7812 */ /* 0x000fc600078ef804 */
[----:B------:R-:W-:Y:S02]  /*3240*/  @!P5 FSEL R15, R15, R34, P6 ;  /* 0x000000220f0fd208 */ /* 0x000fe40003000000 */
[----:B------:R-:W-:Y:S01]  /*3250*/  FSETP.NAN.AND P6, PT, R21, R21, PT ;  /* 0x000000151500720b */ /* 0x000fe20003fc8000 */
[CC--:B------:R-:W-:Y:S01]  /*3260*/  IMAD.WIDE R24, R30.reuse, R3.reuse, c[0x0][0x1a0] ;  /* 0x000068001e187625 */ /* 0x0c0fe200078e0203 */
[----:B------:R0:W-:Y:S01]  /*3270*/  @!P2 STS [R11], R12 ;  /* 0x0000000c0b00a388 */ /* 0x0001e20000000800 */
[----:B------:R-:W-:Y:S02]  /*3280*/  FSETP.GT.AND P5, PT, R15, R8, PT ;  /* 0x000000080f00720b */ /* 0x000fe40003fa4000 */
[----:B------:R-:W-:Y:S01]  /*3290*/  @!P4 FSEL R21, R21, R22, P6 ;  /* 0x000000161515c208 */ /* 0x000fe20003000000 */
[----:B------:R1:W-:Y:S04]  /*32a0*/  @!P2 STS [R11+0x40], R26 ;  /* 0x0000401a0b00a388 */ /* 0x0003e80000000800 */
[----:B------:R-:W-:Y:S01]  /*32b0*/  BAR.SYNC.DEFER_BLOCKING 0x0 ;  /* 0x0000000000007b1d */ /* 0x000fe20000010000 */
[----:B------:R-:W-:Y:S01]  /*32c0*/  FSETP.GT.AND P4, PT, R21, R10, PT ;  /* 0x0000000a1500720b */ /* 0x000fe20003f84000 */
[----:B------:R-:W-:Y:S01]  /*32d0*/  IMAD.WIDE R22, R30, R3, c[0x0][0x198] ;  /* 0x000066001e167625 */ /* 0x000fe200078e0203 */
[----:B------:R-:W-:-:S02]  /*32e0*/  FSETP.NAN.AND P1, PT, R15, R15, PT ;  /* 0x0000000f0f00720b */ /* 0x000fc40003f28000 */
[----:B0-----:R-:W-:Y:S01]  /*32f0*/  LOP3.LUT R12, R4, 0x1, RZ, 0xc0, !PT ;  /* 0x00000001040c7812 */ /* 0x001fe200078ec0ff */
[C---:B-1----:R-:W-:Y:S01]  /*3300*/  IMAD.WIDE R26, R30.reuse, R3, c[0x0][0x1a8] ;  /* 0x00006a001e1a7625 */ /* 0x042fe200078e0203 */
[----:B------:R-:W-:Y:S02]  /*3310*/  @!P5 FSEL R15, R15, R8, P1 ;  /* 0x000000080f0fd208 */ /* 0x000fe40000800000 */
[----:B------:R-:W-:Y:S01]  /*3320*/  FSETP.NAN.AND P1, PT, R21, R21, PT ;  /* 0x000000151500720b */ /* 0x000fe20003f28000 */
[----:B------:R-:W-:Y:S01]  /*3330*/  IMAD.WIDE R28, R30, R3, c[0x0][0x1b0] ;  /* 0x00006c001e1c7625 */ /* 0x000fe200078e0203 */
[----:B------:R-:W-:Y:S01]  /*3340*/  FSETP.NAN.AND P5, PT, R15, R15, PT ;  /* 0x0000000f0f00720b */ /* 0x000fe20003fa8000 */
[----:B------:R-:W0:Y:S02]  /*3350*/  SHFL.BFLY PT, R8, R15, 0x10, 0x1f ;  /* 0x0e001f000f087f89 */ /* 0x000e2400000e0000 */
[----:B------:R-:W-:-:S04]  /*3360*/  @!P4 FSEL R21, R21, R10, P1 ;  /* 0x0000000a1515c208 */ /* 0x000fc80000800000 */
[----:B------:R-:W-:Y:S01]  /*3370*/  FSETP.NAN.AND P1, PT, R21, R21, PT ;  /* 0x000000151500720b */ /* 0x000fe20003f28000 */
[----:B------:R-:W1:Y:S04]  /*3380*/  SHFL.BFLY PT, R10, R21, 0x10, 0x1f ;  /* 0x0e001f00150a7f89 */ /* 0x000e6800000e0000 */
[----:B------:R-:W2:Y:S01]  /*3390*/  @!P3 LDS R2, [R4.X4] ;  /* 0x000000000402b984 */ /* 0x000ea20000004800 */
[----:B0-----:R-:W-:-:S04]  /*33a0*/  FSETP.GT.AND P4, PT, R15, R8, PT ;  /* 0x000000080f00720b */ /* 0x001fc80003f84000 */
[----:B------:R-:W-:Y:S02]  /*33b0*/  @!P5 FSEL R15, R15, R8, P4 ;  /* 0x000000080f0fd208 */ /* 0x000fe40002000000 */
[----:B-1----:R-:W-:-:S03]  /*33c0*/  FSETP.GT.AND P4, PT, R21, R10, PT ;  /* 0x0000000a1500720b */ /* 0x002fc60003f84000 */
[----:B------:R-:W0:Y:S01]  /*33d0*/  SHFL.BFLY PT, R8, R15, 0x8, 0x1f ;  /* 0x0d001f000f087f89 */ /* 0x000e2200000e0000 */
[----:B------:R-:W-:-:S05]  /*33e0*/  @!P1 FSEL R21, R21, R10, P4 ;  /* 0x0000000a15159208 */ /* 0x000fca0002000000 */
[----:B------:R-:W-:Y:S04]  /*33f0*/  SHFL.BFLY PT, R10, R21, 0x8, 0x1f ;  /* 0x0d001f00150a7f89 */ /* 0x000fe800000e0000 */
[----:B--2---:R-:W1:Y:S01]  /*3400*/  SHFL.BFLY PT, R9, R2, 0x8, 0x1f ;  /* 0x0d001f0002097f89 */ /* 0x004e6200000e0000 */
[C---:B------:R-:W-:Y:S02]  /*3410*/  FSETP.NAN.AND P1, PT, R2.reuse, R2, PT ;  /* 0x000000020200720b */ /* 0x040fe40003f28000 */
[----:B0-----:R-:W-:Y:S02]  /*3420*/  FSETP.GT.AND P4, PT, R15, R8, PT ;  /* 0x000000080f00720b */ /* 0x001fe40003f84000 */
[----:B-1----:R-:W-:-:S04]  /*3430*/  FSETP.GEU.AND P5, PT, R2, R9, PT ;  /* 0x000000090200720b */ /* 0x002fc80003fae000 */
[C---:B------:R-:W-:Y:S02]  /*3440*/  FSEL R9, R2.reuse, R9, !P5 ;  /* 0x0000000902097208 */ /* 0x040fe40006800000 */
[----:B------:R-:W-:Y:S02]  /*3450*/  FSETP.NAN.AND P5, PT, R15, R15, PT ;  /* 0x0000000f0f00720b */ /* 0x000fe40003fa8000 */
[----:B------:R-:W-:Y:S02]  /*3460*/  FSEL R9, R2, R9, P1 ;  /* 0x0000000902097208 */ /* 0x000fe40000800000 */
[----:B------:R-:W-:Y:S02]  /*3470*/  FSETP.GT.AND P1, PT, R21, R10, PT ;  /* 0x0000000a1500720b */ /* 0x000fe40003f24000 */
[----:B------:R-:W-:Y:S01]  /*3480*/  @!P4 FSEL R15, R15, R8, P5 ;  /* 0x000000080f0fc208 */ /* 0x000fe20002800000 */
[----:B------:R-:W0:Y:S01]  /*3490*/  SHFL.BFLY PT, R2, R9, 0x4, 0x1f ;  /* 0x0c801f0009027f89 */ /* 0x000e2200000e0000 */
[----:B------:R-:W-:-:S03]  /*34a0*/  FSETP.NAN.AND P4, PT, R21, R21, PT ;  /* 0x000000151500720b */ /* 0x000fc60003f88000 */
[----:B------:R-:W1:Y:S06]  /*34b0*/  SHFL.BFLY PT, R8, R15, 0x4, 0x1f ;  /* 0x0c801f000f087f89 */ /* 0x000e6c00000e0000 */
[----:B------:R-:W-:Y:S02]  /*34c0*/  @!P1 FSEL R21, R21, R10, P4 ;  /* 0x0000000a15159208 */ /* 0x000fe40002000000 */
[----:B------:R-:W-:-:S03]  /*34d0*/  FSETP.NAN.AND P1, PT, R9, R9, PT ;  /* 0x000000090900720b */ /* 0x000fc60003f28000 */
[----:B------:R-:W2:Y:S01]  /*34e0*/  SHFL.BFLY PT, R10, R21, 0x4, 0x1f ;  /* 0x0c801f00150a7f89 */ /* 0x000ea200000e0000 */
[----:B0-----:R-:W-:Y:S02]  /*34f0*/  FSETP.GEU.AND P5, PT, R9, R2, PT ;  /* 0x000000020900720b */ /* 0x001fe40003fae000 */
[----:B-1----:R-:W-:-:S11]  /*3500*/  FSETP.GT.AND P4, PT, R15, R8, PT ;  /* 0x000000080f00720b */ /* 0x002fd60003f84000 */
[----:B------:R-:W-:Y:S02]  /*3510*/  @P5 FSEL R9, R9, R2, P1 ;  /* 0x0000000209095208 */ /* 0x000fe40000800000 */
[----:B--2---:R-:W-:Y:S02]  /*3520*/  FSETP.GT.AND P1, PT, R21, R10, PT ;  /* 0x0000000a1500720b */ /* 0x004fe40003f24000 */
[C---:B------:R-:W-:Y:S01]  /*3530*/  FSETP.NAN.AND P5, PT, R15.reuse, R15, PT ;  /* 0x0000000f0f00720b */ /* 0x040fe20003fa8000 */
[----:B------:R-:W0:Y:S03]  /*3540*/  SHFL.BFLY PT, R2, R9, 0x2, 0x1f ;  /* 0x0c401f0009027f89 */ /* 0x000e2600000e0000 */
[----:B------:R-:W-:Y:S02]  /*3550*/  @!P4 FSEL R15, R15, R8, P5 ;  /* 0x000000080f0fc208 */ /* 0x000fe40002800000 */
[----:B------:R-:W-:-:S03]  /*3560*/  FSETP.NAN.AND P4, PT, R21, R21, PT ;  /* 0x000000151500720b */ /* 0x000fc60003f88000 */
[----:B------:R-:W1:Y:S02]  /*3570*/  SHFL.BFLY PT, R8, R15, 0x2, 0x1f ;  /* 0x0c401f000f087f89 */ /* 0x000e6400000e0000 */
[----:B------:R-:W-:Y:S02]  /*3580*/  @!P1 FSEL R21, R21, R10, P4 ;  /* 0x0000000a15159208 */ /* 0x000fe40002000000 */
[----:B------:R-:W-:Y:S02]  /*3590*/  FSETP.NAN.AND P1, PT, R9, R9, PT ;  /* 0x000000090900720b */ /* 0x000fe40003f28000 */
[----:B------:R-:W-:Y:S01]  /*35a0*/  FSETP.NAN.AND P6, PT, R21, R21, PT ;  /* 0x000000151500720b */ /* 0x000fe20003fc8000 */
[----:B------:R-:W2:Y:S01]  /*35b0*/  SHFL.BFLY PT, R10, R21, 0x2, 0x1f ;  /* 0x0c401f00150a7f89 */ /* 0x000ea200000e0000 */
[----:B0-----:R-:W-:-:S13]  /*35c0*/  FSETP.GEU.AND P5, PT, R9, R2, PT ;  /* 0x000000020900720b */ /* 0x001fda0003fae000 */
[----:B------:R-:W-:Y:S02]  /*35d0*/  @P5 FSEL R9, R9, R2, P1 ;  /* 0x0000000209095208 */ /* 0x000fe40000800000 */
[C---:B-1----:R-:W-:Y:S02]  /*35e0*/  FSETP.GT.AND P1, PT, R15.reuse, R8, PT ;  /* 0x000000080f00720b */ /* 0x042fe40003f24000 */
[----:B------:R-:W-:Y:S01]  /*35f0*/  FSETP.NAN.AND P5, PT, R15, R15, PT ;  /* 0x0000000f0f00720b */ /* 0x000fe20003fa8000 */
[----:B------:R-:W0:Y:S01]  /*3600*/  SHFL.BFLY PT, R2, R9, 0x1, 0x1f ;  /* 0x0c201f0009027f89 */ /* 0x000e2200000e0000 */
[----:B--2---:R-:W-:-:S09]  /*3610*/  FSETP.GT.AND P4, PT, R21, R10, PT ;  /* 0x0000000a1500720b */ /* 0x004fd20003f84000 */
[----:B------:R-:W-:Y:S02]  /*3620*/  @!P1 FSEL R15, R15, R8, P5 ;  /* 0x000000080f0f9208 */ /* 0x000fe40002800000 */
[C---:B------:R-:W-:Y:S02]  /*3630*/  LOP3.LUT P1, RZ, R4.reuse, 0xf, RZ, 0xc0, !PT ;  /* 0x0000000f04ff7812 */ /* 0x040fe4000782c0ff */
[----:B------:R-:W-:Y:S02]  /*3640*/  @!P4 FSEL R21, R21, R10, P6 ;  /* 0x0000000a1515c208 */ /* 0x000fe40003000000 */
[----:B------:R-:W-:Y:S02]  /*3650*/  ISETP.LT.AND P1, PT, R4, 0x20, !P1 ;  /* 0x000000200400780c */ /* 0x000fe40004f21270 */
[----:B------:R-:W-:Y:S01]  /*3660*/  FSETP.NAN.AND P4, PT, R9, R9, PT ;  /* 0x000000090900720b */ /* 0x000fe20003f88000 */
[----:B------:R-:W1:Y:S01]  /*3670*/  SHFL.BFLY PT, R8, R21, 0x1, 0x1f ;  /* 0x0c201f0015087f89 */ /* 0x000e6200000e0000 */
[----:B------:R-:W-:-:S02]  /*3680*/  FSETP.NAN.AND P6, PT, R15, R15, PT ;  /* 0x0000000f0f00720b */ /* 0x000fc40003fc8000 */
[----:B0-----:R-:W-:-:S13]  /*3690*/  FSETP.GEU.AND P5, PT, R9, R2, PT ;  /* 0x000000020900720b */ /* 0x001fda0003fae000 */
[----:B------:R-:W-:Y:S02]  /*36a0*/  @P5 SEL R9, R9, R2, P4 ;  /* 0x0000000209095207 */ /* 0x000fe40002000000 */
[----:B------:R-:W0:Y:S04]  /*36b0*/  SHFL.BFLY PT, R2, R15, 0x1, 0x1f ;  /* 0x0c201f000f027f89 */ /* 0x000e2800000e0000 */
[----:B------:R-:W-:Y:S04]  /*36c0*/  @P1 STS [R4.X4], R9 ;  /* 0x0000000904001388 */ /* 0x000fe80000004800 */
[----:B------:R-:W-:Y:S01]  /*36d0*/  BAR.SYNC.DEFER_BLOCKING 0x0 ;  /* 0x0000000000007b1d */ /* 0x000fe20000010000 */
[----:B-1----:R-:W-:-:S02]  /*36e0*/  FSETP.GT.AND P4, PT, R21, R8, PT ;  /* 0x000000081500720b */ /* 0x002fc40003f84000 */
[----:B0-----:R-:W-:-:S03]  /*36f0*/  FSETP.GT.AND P5, PT, R15, R2, PT ;  /* 0x000000020f00720b */ /* 0x001fc60003fa4000 */
[----:B------:R-:W-:Y:S04]  /*3700*/  LDS R16, [RZ] ;  /* 0x00000000ff107984 */ /* 0x000fe80000000800 */
[----:B------:R-:W0:Y:S06]  /*3710*/  LDS R17, [0x40] ;  /* 0x00004000ff117984 */ /* 0x000e2c0000000800 */
[----:B------:R-:W-:Y:S01]  /*3720*/  @!P5 SEL R15, R15, R2, P6 ;  /* 0x000000020f0fd207 */ /* 0x000fe20003000000 */
[----:B------:R-:W-:Y:S01]  /*3730*/  BAR.SYNC.DEFER_BLOCKING 0x0 ;  /* 0x0000000000007b1d */ /* 0x000fe20000010000 */
[----:B------:R-:W-:-:S04]  /*3740*/  FSETP.NAN.AND P5, PT, R21, R21, PT ;  /* 0x000000151500720b */ /* 0x000fc80003fa8000 */
[----:B------:R-:W-:Y:S01]  /*3750*/  @!P4 SEL R21, R21, R8, P5 ;  /* 0x000000081515c207 */ /* 0x000fe20002800000 */
[----:B0-----:R-:W-:Y:S04]  /*3760*/  STS.64 [RZ], R16 ;  /* 0x00000010ff007388 */ /* 0x001fe80000000a00 */
[----:B------:R-:W-:Y:S06]  /*3770*/  BAR.SYNC.DEFER_BLOCKING 0x0 ;  /* 0x0000000000007b1d */ /* 0x000fec0000010000 */
[----:B------:R-:W-:Y:S04]  /*3780*/  LDS R2, [R12.X4] ;  /* 0x000000000c027984 */ /* 0x000fe80000004800 */
[----:B------:R-:W-:Y:S06]  /*3790*/  BAR.SYNC.DEFER_BLOCKING 0x0 ;  /* 0x0000000000007b1d */ /* 0x000fec0000010000 */
[----:B------:R0:W-:Y:S04]  /*37a0*/  @!P2 STS [R11], R15 ;  /* 0x0000000f0b00a388 */ /* 0x0001e80000000800 */
[----:B------:R1:W-:Y:S04]  /*37b0*/  @!P2 STS [R11+0x40], R21 ;  /* 0x000040150b00a388 */ /* 0x0003e80000000800 */
[----:B------:R-:W-:Y:S01]  /*37c0*/  BAR.SYNC.DEFER_BLOCKING 0x0 ;  /* 0x0000000000007b1d */ /* 0x000fe20000010000 */
[----:B0-----:R-:W-:Y:S01]  /*37d0*/  CS2R R14, SRZ ;  /* 0x00000000000e7805 */ /* 0x001fe2000001ff00 */
[----:B-1----:R-:W-:-:S04]  /*37e0*/  IMAD.WIDE R20, R30, R3, c[0x0][0x190] ;  /* 0x000064001e147625 */ /* 0x002fc800078e0203 */
[----:B------:R-:W0:Y:S04]  /*37f0*/  @!P3 LDS R0, [R4.X4] ;  /* 0x000000000400b984 */ /* 0x000e280000004800 */
[----:B0-----:R-:W0:Y:S01]  /*3800*/  SHFL.BFLY PT, R9, R0, 0x8, 0x1f ;  /* 0x0d001f0000097f89 */ /* 0x001e2200000e0000 */
[C---:B------:R-:W-:Y:S02]  /*3810*/  FSETP.NAN.AND P3, PT, R0.reuse, R0, PT ;  /* 0x000000000000720b */ /* 0x040fe40003f68000 */
[----:B0-----:R-:W-:-:S04]  /*3820*/  FSETP.GT.AND P2, PT, R0, R9, PT ;  /* 0x000000090000720b */ /* 0x001fc80003f44000 */
[----:B------:R-:W-:-:S04]  /*3830*/  FSEL R9, R0, R9, P2 ;  /* 0x0000000900097208 */ /* 0x000fc80001000000 */
[----:B------:R-:W-:-:S04]  /*3840*/  FSEL R9, R0, R9, P3 ;  /* 0x0000000900097208 */ /* 0x000fc80001800000 */
[C---:B------:R-:W-:Y:S01]  /*3850*/  FSETP.NAN.AND P3, PT, R9.reuse, R9, PT ;  /* 0x000000090900720b */ /* 0x040fe20003f68000 */
[----:B------:R-:W0:Y:S02]  /*3860*/  SHFL.BFLY PT, R8, R9, 0x4, 0x1f ;  /* 0x0c801f0009087f89 */ /* 0x000e2400000e0000 */
[----:B0-----:R-:W-:-:S13]  /*3870*/  FSETP.GT.AND P2, PT, R9, R8, PT ;  /* 0x000000080900720b */ /* 0x001fda0003f44000 */
[----:B------:R-:W-:-:S04]  /*3880*/  @!P2 FSEL R9, R9, R8, P3 ;  /* 0x000000080909a208 */ /* 0x000fc80001800000 */
[C---:B------:R-:W-:Y:S01]  /*3890*/  FSETP.NAN.AND P3, PT, R9.reuse, R9, PT ;  /* 0x000000090900720b */ /* 0x040fe20003f68000 */
[----:B------:R-:W0:Y:S02]  /*38a0*/  SHFL.BFLY PT, R8, R9, 0x2, 0x1f ;  /* 0x0c401f0009087f89 */ /* 0x000e2400000e0000 */
[----:B0-----:R-:W-:-:S13]  /*38b0*/  FSETP.GT.AND P2, PT, R9, R8, PT ;  /* 0x000000080900720b */ /* 0x001fda0003f44000 */
[----:B------:R-:W-:-:S04]  /*38c0*/  @!P2 FSEL R9, R9, R8, P3 ;  /* 0x000000080909a208 */ /* 0x000fc80001800000 */
[C---:B------:R-:W-:Y:S01]  /*38d0*/  FSETP.NAN.AND P3, PT, R9.reuse, R9, PT ;  /* 0x000000090900720b */ /* 0x040fe20003f68000 */
[----:B------:R-:W0:Y:S02]  /*38e0*/  SHFL.BFLY PT, R0, R9, 0x1, 0x1f ;  /* 0x0c201f0009007f89 */ /* 0x000e2400000e0000 */
[----:B0-----:R-:W-:-:S13]  /*38f0*/  FSETP.GT.AND P2, PT, R9, R0, PT ;  /* 0x000000000900720b */ /* 0x001fda0003f44000 */
[----:B------:R-:W-:-:S05]  /*3900*/  @!P2 SEL R9, R9, R0, P3 ;  /* 0x000000000909a207 */ /* 0x000fca0001800000 */
[----:B------:R0:W-:Y:S04]  /*3910*/  @P1 STS [R4.X4], R9 ;  /* 0x0000000904001388 */ /* 0x0001e80000004800 */
[----:B------:R-:W-:Y:S01]  /*3920*/  BAR.SYNC.DEFER_BLOCKING 0x0 ;  /* 0x0000000000007b1d */ /* 0x000fe20000010000 */
[----:B------:R-:W-:-:S04]  /*3930*/  LOP3.LUT P1, RZ, R4, 0x1fe, RZ, 0xc0, !PT ;  /* 0x000001fe04ff7812 */ /* 0x000fc8000782c0ff */
[C---:B------:R-:W-:Y:S01]  /*3940*/  ISETP.LT.AND P1, PT, R30.reuse, 0x1010, !P1 ;  /* 0x000010101e00780c */ /* 0x040fe20004f21270 */
[CC--:B0-----:R-:W-:Y:S01]  /*3950*/  IMAD.WIDE R8, R30.reuse, R3.reuse, c[0x0][0x180] ;  /* 0x000060001e087625 */ /* 0x0c1fe200078e0203 */
[----:B------:R-:W-:Y:S04]  /*3960*/  LDS R18, [RZ] ;  /* 0x00000000ff127984 */ /* 0x000fe80000000800 */
[----:B------:R-:W0:Y:S04]  /*3970*/  LDS R19, [0x40] ;  /* 0x00004000ff137984 */ /* 0x000e280000000800 */
[----:B------:R-:W-:Y:S06]  /*3980*/  BAR.SYNC.DEFER_BLOCKING 0x0 ;  /* 0x0000000000007b1d */ /* 0x000fec0000010000 */
[----:B0-----:R-:W-:Y:S04]  /*3990*/  STS.64 [RZ], R18 ;  /* 0x00000012ff007388 */ /* 0x001fe80000000a00 */
[----:B------:R-:W-:Y:S06]  /*39a0*/  BAR.SYNC.DEFER_BLOCKING 0x0 ;  /* 0x0000000000007b1d */ /* 0x000fec0000010000 */
[----:B------:R0:W1:Y:S02]  /*39b0*/  LDS R11, [R12.X4] ;  /* 0x000000000c0b7984 */ /* 0x0000640000004800 */
[----:B0-----:R-:W-:Y:S01]  /*39c0*/  CS2R R12, SRZ ;  /* 0x00000000000c7805 */ /* 0x001fe2000001ff00 */
[----:B-1----:R-:W-:Y:S01]  /*39d0*/  F2FP.BF16.PACK_AB R2, R11, R2 ;  /* 0x000000020b02723e */ /* 0x002fe200000010ff */
[----:B------:R-:W-:-:S03]  /*39e0*/  IMAD.WIDE R10, R30, R3, c[0x0][0x188] ;  /* 0x000062001e0a7625 */ /* 0x000fc600078e0203 */
[C---:B------:R-:W-:Y:S01]  /*39f0*/  PRMT R0, R2.reuse, 0x7632, R0 ;  /* 0x0000763202007816 */ /* 0x040fe20000000000 */
[----:B------:R-:W-:Y:S01]  /*3a00*/  @P1 STG.E.U16 [R8.64], R2 ;  /* 0x0000000208001986 */ /* 0x000fe2000c101504 */
[----:B------:R-:W-:Y:S01]  /*3a10*/  PRMT R4, R2, 0x7610, R4 ;  /* 0x0000761002047816 */ /* 0x000fe20000000004 */
[----:B------:R-:W-:Y:S01]  /*3a20*/  IMAD.WIDE R30, R30, R3, c[0x0][0x1b8] ;  /* 0x00006e001e1e7625 */ /* 0x000fe200078e0203 */
[C---:B------:R-:W-:Y:S01]  /*3a30*/  PRMT R7, R2.reuse, 0x7632, R7 ;  /* 0x0000763202077816 */ /* 0x040fe20000000007 */
[----:B------:R0:W-:Y:S04]  /*3a40*/  @P1 STG.E.U16 [R10.64], R0 ;  /* 0x000000000a001986 */ /* 0x0001e8000c101504 */
[----:B------:R1:W-:Y:S04]  /*3a50*/  @P1 STG.E.U16 [R20.64], R4 ;  /* 0x0000000414001986 */ /* 0x0003e8000c101504 */
[----:B------:R2:W-:Y:S01]  /*3a60*/  @P1 STG.E.U16 [R22.64], R7 ;  /* 0x0000000716001986 */ /* 0x0005e2000c101504 */
[----:B0-----:R-:W-:-:S03]  /*3a70*/  PRMT R0, R2, 0x7632, R0 ;  /* 0x0000763202007816 */ /* 0x001fc60000000000 */
[----:B------:R-:W-:Y:S01]  /*3a80*/  @P1 STG.E.U16 [R24.64], R2 ;  /* 0x0000000218001986 */ /* 0x000fe2000c101504 */
[----:B-1----:R-:W-:Y:S01]  /*3a90*/  PRMT R4, R2, 0x7610, R4 ;  /* 0x0000761002047816 */ /* 0x002fe20000000004 */
[----:B------:R-:W-:Y:S02]  /*3aa0*/  IMAD.WIDE R20, R56, R3, c[0x0][0x178] ;  /* 0x00005e0038147625 */ /* 0x000fe400078e0203 */
[----:B------:R0:W-:Y:S01]  /*3ab0*/  @P1 STG.E.U16 [R26.64], R0 ;  /* 0x000000001a001986 */ /* 0x0001e2000c101504 */
[----:B--2---:R-:W-:-:S03]  /*3ac0*/  PRMT R23, R2, 0x7632, R23 ;  /* 0x0000763202177816 */ /* 0x004fc60000000017 */
[----:B------:R1:W-:Y:S04]  /*3ad0*/  @P1 STG.E.U16 [R28.64], R4 ;  /* 0x000000041c001986 */ /* 0x0003e8000c101504 */
[----:B------:R-:W-:Y:S04]  /*3ae0*/  @P1 STG.E.U16 [R30.64], R23 ;  /* 0x000000171e001986 */ /* 0x000fe8000c101504 */
[----:B------:R-:W2:Y:S01]  /*3af0*/  @P0 LDG.E.EF.128 R12, [R20.64] ;  /* 0x00000004140c0981 */ /* 0x000ea2000c0e1d00 */
[----:B------:R-:W-:Y:S01]  /*3b00*/  CS2R R8, SRZ ;  /* 0x0000000000087805 */ /* 0x000fe2000001ff00 */
[----:B------:R-:W-:Y:S01]  /*3b10*/  CS2R R10, SRZ ;  /* 0x00000000000a7805 */ /* 0x000fe2000001ff00 */
[----:B------:R-:W-:-:S05]  /*3b20*/  IMAD.WIDE R6, R6, R3, c[0x0][0x178] ;  /* 0x00005e0006067625 */ /* 0x000fca00078e0203 */
[----:B------:R3:W4:Y:S04]  /*3b30*/  @P0 LDG.E.EF.128 R8, [R6.64] ;  /* 0x0000000406080981 */ /* 0x000728000c0e1d00 */
[----:B------:R-:W-:Y:S01]  /*3b40*/  BAR.SYNC.DEFER_BLOCKING 0x0 ;  /* 0x0000000000007b1d */ /* 0x000fe20000010000 */
[C---:B------:R-:W-:Y:S02]  /*3b50*/  FSETP.GE.AND P1, PT, R16.reuse, RZ, PT ;  /* 0x000000ff1000720b */ /* 0x040fe40003f26000 */
[C---:B------:R-:W-:Y:S02]  /*3b60*/  FSETP.GE.AND P2, PT, R17.reuse, RZ, PT ;  /* 0x000000ff1100720b */ /* 0x040fe40003f46000 */
[----:B------:R-:W-:Y:S02]  /*3b70*/  FSEL R16, R16, RZ, !P1 ;  /* 0x000000ff10107208 */ /* 0x000fe40004800000 */
[----:B------:R-:W-:-:S02]  /*3b80*/  FSEL R17, R17, RZ, !P2 ;  /* 0x000000ff11117208 */ /* 0x000fc40005000000 */
[C---:B------:R-:W-:Y:S01]  /*3b90*/  FSETP.GTU.AND P1, PT, R18.reuse, RZ, PT ;  /* 0x000000ff1200720b */ /* 0x040fe20003f2c000 */
[----:B------:R-:W-:Y:S01]  /*3ba0*/  FADD R16, RZ, -R16 ;  /* 0x80000010ff107221 */ /* 0x000fe20000000000 */
[----:B------:R-:W-:Y:S01]  /*3bb0*/  FSETP.GTU.AND P4, PT, R19, RZ, PT ;  /* 0x000000ff1300720b */ /* 0x000fe20003f8c000 */
[----:B------:R-:W-:Y:S01]  /*3bc0*/  FADD R17, RZ, -R17 ;  /* 0x80000011ff117221 */ /* 0x000fe20000000000 */
[----:B------:R-:W-:Y:S02]  /*3bd0*/  FSEL R3, R18, RZ, P1 ;  /* 0x000000ff12037208 */ /* 0x000fe40000800000 */
[C---:B------:R-:W-:Y:S02]  /*3be0*/  FSETP.NAN.AND P2, PT, R16.reuse, R16, PT ;  /* 0x000000101000720b */ /* 0x040fe40003f48000 */
[----:B------:R-:W-:Y:S02]  /*3bf0*/  FSETP.NAN.AND P3, PT, R17, R17, PT ;  /* 0x000000111100720b */ /* 0x000fe40003f68000 */
[----:B------:R-:W-:-:S02]  /*3c00*/  FSETP.GT.AND P1, PT, R16, R3, PT ;  /* 0x000000031000720b */ /* 0x000fc40003f24000 */
[----:B0-----:R-:W-:-:S07]  /*3c10*/  FSEL R0, R19, RZ, P4 ;  /* 0x000000ff13007208 */ /* 0x001fce0002000000 */
[----:B------:R-:W-:Y:S02]  /*3c20*/  @!P2 FSEL R16, R16, R3, P1 ;  /* 0x000000031010a208 */ /* 0x000fe40000800000 */
[----:B------:R-:W-:-:S03]  /*3c30*/  FSETP.GT.AND P1, PT, R17, R0, PT ;  /* 0x000000001100720b */ /* 0x000fc60003f24000 */
[----:B------:R-:W-:Y:S01]  /*3c40*/  FMUL R16, R16, 0.0078740157186985015869 ;  /* 0x3c01020410107820 */ /* 0x000fe20000400000 */
[----:B------:R-:W-:Y:S01]  /*3c50*/  @!P3 FSEL R17, R17, R0, P1 ;  /* 0x000000001111b208 */ /* 0x000fe20000800000 */
[----:B------:R-:W-:-:S03]  /*3c60*/  IMAD.MOV.U32 R0, RZ, RZ, 0x3e800000 ;  /* 0x3e800000ff007424 */ /* 0x000fc600078e00ff */
[C---:B------:R-:W-:Y:S01]  /*3c70*/  FSETP.GT.AND P1, PT, R16.reuse, 9.9999997473787516356e-06, PT ;  /* 0x3727c5ac1000780b */ /* 0x040fe20003f24000 */
[----:B------:R-:W-:Y:S01]  /*3c80*/  FMUL R17, R17, 0.0078740157186985015869 ;  /* 0x3c01020411117820 */ /* 0x000fe20000400000 */
[----:B------:R-:W-:-:S04]  /*3c90*/  FSETP.NAN.AND P3, PT, R16, R16, PT ;  /* 0x000000101000720b */ /* 0x000fc80003f68000 */
[----:B------:R-:W-:-:S07]  /*3ca0*/  FSETP.GT.AND P2, PT, R17, 9.9999997473787516356e-06, PT ;  /* 0x3727c5ac1100780b */ /* 0x000fce0003f44000 */
[----:B------:R-:W-:Y:S02]  /*3cb0*/  @!P1 FSEL R16, R16, 9.9999997473787516356e-06, P3 ;  /* 0x3727c5ac10109808 */ /* 0x000fe40001800000 */
[C---:B------:R-:W-:Y:S02]  /*3cc0*/  FSETP.NAN.AND P1, PT, R17.reuse, R17, PT ;  /* 0x000000111100720b */ /* 0x040fe40003f28000 */
[C---:B------:R-:W-:Y:S02]  /*3cd0*/  FSETP.GT.AND P3, PT, |R16|.reuse, 8.50705917302346158658e+37, PT ;  /* 0x7e8000001000780b */ /* 0x040fe40003f64200 */
[----:B------:R-:W-:Y:S02]  /*3ce0*/  @!P2 FSEL R17, R17, 9.9999997473787516356e-06, P1 ;  /* 0x3727c5ac1111a808 */ /* 0x000fe40000800000 */
[----:B------:R-:W-:Y:S02]  /*3cf0*/  FSETP.GEU.AND P2, PT, |R16|, 1.175494350822287508e-38, PT ;  /* 0x008000001000780b */ /* 0x000fe40003f4e200 */
[----:B------:R-:W-:-:S02]  /*3d00*/  FSETP.GT.AND P1, PT, |R17|, 8.50705917302346158658e+37, PT ;  /* 0x7e8000001100780b */ /* 0x000fc40003f24200 */
[----:B------:R-:W-:Y:S02]  /*3d10*/  FSETP.GEU.AND P4, PT, |R17|, 1.175494350822287508e-38, PT ;  /* 0x008000001100780b */ /* 0x000fe40003f8e200 */
[C---:B------:R-:W-:Y:S02]  /*3d20*/  FSEL R3, R0.reuse, 1, P3 ;  /* 0x3f80000000037808 */ /* 0x040fe40001800000 */
[----:B------:R-:W-:Y:S01]  /*3d30*/  FSEL R0, R0, 1, P1 ;  /* 0x3f80000000007808 */ /* 0x000fe20000800000 */
[----:B------:R-:W-:-:S04]  /*3d40*/  @P3 FMUL R16, R16, 0.25 ;  /* 0x3e80000010103820 */ /* 0x000fc80000400000 */
[----:B------:R-:W-:Y:S01]  /*3d50*/  @!P2 FMUL R16, R16, 16777216 ;  /* 0x4b8000001010a820 */ /* 0x000fe20000400000 */
[----:B------:R-:W-:Y:S01]  /*3d60*/  @!P2 FMUL R3, R3, 16777216 ;  /* 0x4b8000000303a820 */ /* 0x000fe20000400000 */
[----:B------:R-:W-:Y:S02]  /*3d70*/  @P1 FMUL R17, R17, 0.25 ;  /* 0x3e80000011111820 */ /* 0x000fe40000400000 */
[----:B------:R-:W-:Y:S02]  /*3d80*/  @!P4 FMUL R0, R0, 16777216 ;  /* 0x4b8000000000c820 */ /* 0x000fe40000400000 */
[----:B------:R-:W-:Y:S01]  /*3d90*/  @!P4 FMUL R17, R17, 16777216 ;  /* 0x4b8000001111c820 */ /* 0x000fe20000400000 */
[----:B------:R-:W0:Y:S08]  /*3da0*/  MUFU.RCP R16, R16 ;  /* 0x0000001000107308 */ /* 0x000e300000001000 */
[----:B------:R-:W3:Y:S01]  /*3db0*/  MUFU.RCP R17, R17 ;  /* 0x0000001100117308 */ /* 0x000ee20000001000 */
[----:B0-----:R-:W-:-:S05]  /*3dc0*/  FMUL R3, R16, R3 ;  /* 0x0000000310037220 */ /* 0x001fca0000400000 */
[----:B------:R-:W-:Y:S01]  /*3dd0*/  STS [RZ], R3 ;  /* 0x00000003ff007388 */ /* 0x000fe20000000800 */
[----:B---3--:R-:W-:-:S05]  /*3de0*/  FMUL R6, R17, R0 ;  /* 0x0000000011067220 */ /* 0x008fca0000400000 */
[----:B------:R-:W-:Y:S04]  /*3df0*/  STS [0x8], R6 ;  /* 0x00000806ff007388 */ /* 0x000fe80000000800 */
[----:B------:R-:W-:Y:S06]  /*3e00*/  BAR.SYNC.DEFER_BLOCKING 0x0 ;  /* 0x0000000000007b1d */ /* 0x000fec0000010000 */
[----:B------:R-:W0:Y:S01]  /*3e10*/  LDS R5, [R5] ;  /* 0x0000000005057984 */ /* 0x000e220000000800 */
[C---:B--2---:R-:W-:Y:S01]  /*3e20*/  PRMT R0, R12.reuse, 0x7632, R0 ;  /* 0x000076320c007816 */ /* 0x044fe20000000000 */
[----:B------:R-:W-:-:S02]  /*3e30*/  IMAD.U32 R12, R12, 0x10000, RZ ;  /* 0x000100000c0c7824 */ /* 0x000fc400078e00ff */
[C---:B-1----:R-:W-:Y:S01]  /*3e40*/  IMAD.U32 R4, R13.reuse, 0x10000, RZ ;  /* 0x000100000d047824 */ /* 0x042fe200078e00ff */
[----:B------:R-:W-:Y:S01]  /*3e50*/  PRMT R13, R13, 0x7632, R13 ;  /* 0x000076320d0d7816 */ /* 0x000fe2000000000d */
[----:B------:R-:W-:Y:S01]  /*3e60*/  IMAD.U32 R0, R0, 0x10000, RZ ;  /* 0x0001000000007824 */ /* 0x000fe200078e00ff */
[-C--:B0-----:R-:W-:Y:S01]  /*3e70*/  FMUL R12, R12, R5.reuse ;  /* 0x000000050c0c7220 */ /* 0x081fe20000400000 */
[-C--:B------:R-:W-:Y:S01]  /*3e80*/  FMUL R3, R4, R5.reuse ;  /* 0x0000000504037220 */ /* 0x080fe20000400000 */
[----:B------:R-:W-:Y:S01]  /*3e90*/  PRMT R4, R14, 0x7632, R4 ;  /* 0x000076320e047816 */ /* 0x000fe20000000004 */
[----:B------:R-:W-:Y:S01]  /*3ea0*/  FMUL R0, R0, R5 ;  /* 0x0000000500007220 */ /* 0x000fe20000400000 */
[----:B------:R0:W1:Y:S01]  /*3eb0*/  FRND R2, R12 ;  /* 0x0000000c00027307 */ /* 0x0000620000201000 */
[----:B------:R-:W-:Y:S02]  /*3ec0*/  IMAD.U32 R6, R13, 0x10000, RZ ;  /* 0x000100000d067824 */ /* 0x000fe400078e00ff */
[----:B------:R-:W-:-:S02]  /*3ed0*/  IMAD.U32 R14, R14, 0x10000, RZ ;  /* 0x000100000e0e7824 */ /* 0x000fc400078e00ff */
[-C--:B------:R-:W-:Y:S01]  /*3ee0*/  FMUL R13, R6, R5.reuse ;  /* 0x00000005060d7220 */ /* 0x080fe20000400000 */
[----:B------:R-:W-:Y:S01]  /*3ef0*/  IMAD.U32 R6, R4, 0x10000, RZ ;  /* 0x0001000004067824 */ /* 0x000fe200078e00ff */
[-C--:B------:R-:W-:Y:S01]  /*3f00*/  FMUL R7, R14, R5.reuse ;  /* 0x000000050e077220 */ /* 0x080fe20000400000 */
[----:B------:R-:W2:Y:S01]  /*3f10*/  FRND R0, R0 ;  /* 0x0000000000007307 */ /* 0x000ea20000201000 */
[C---:B0-----:R-:W-:Y:S01]  /*3f20*/  IMAD.U32 R12, R15.reuse, 0x10000, RZ ;  /* 0x000100000f0c7824 */ /* 0x041fe200078e00ff */
[-C--:B------:R-:W-:Y:S01]  /*3f30*/  FMUL R6, R6, R5.reuse ;  /* 0x0000000506067220 */ /* 0x080fe20000400000 */
[----:B------:R-:W-:Y:S02]  /*3f40*/  PRMT R15, R15, 0x7632, R15 ;  /* 0x000076320f0f7816 */ /* 0x000fe4000000000f */
[----:B------:R-:W-:Y:S01]  /*3f50*/  FMUL R16, R12, R5 ;  /* 0x000000050c107220 */ /* 0x000fe20000400000 */
[C---:B----4-:R-:W-:Y:S01]  /*3f60*/  PRMT R12, R8.reuse, 0x7632, R12 ;  /* 0x00007632080c7816 */ /* 0x050fe2000000000c */
[----:B------:R-:W-:Y:S01]  /*3f70*/  IMAD.U32 R8, R8, 0x10000, RZ ;  /* 0x0001000008087824 */ /* 0x000fe200078e00ff */
[----:B------:R-:W0:Y:S01]  /*3f80*/  FRND R3, R3 ;  /* 0x0000000300037307 */ /* 0x000e220000201000 */
[----:B-1----:R-:W-:Y:S01]  /*3f90*/  FSETP.GT.AND P3, PT, R2, -127, PT ;  /* 0xc2fe00000200780b */ /* 0x002fe20003f64000 */
[----:B------:R-:W-:-:S02]  /*3fa0*/  IMAD.U32 R14, R15, 0x10000, RZ ;  /* 0x000100000f0e7824 */ /* 0x000fc400078e00ff */
[----:B------:R-:W-:Y:S02]  /*3fb0*/  IMAD.U32 R12, R12, 0x10000, RZ ;  /* 0x000100000c0c7824 */ /* 0x000fe400078e00ff */
[-C--:B------:R-:W-:Y:S02]  /*3fc0*/  FMUL R14, R14, R5.reuse ;  /* 0x000000050e0e7220 */ /* 0x080fe40000400000 */
[----:B------:R1:W3:Y:S01]  /*3fd0*/  FRND R4, R13 ;  /* 0x0000000d00047307 */ /* 0x0002e20000201000 */
[----:B--2---:R-:W-:Y:S01]  /*3fe0*/  FSETP.GT.AND P2, PT, R0, -127, PT ;  /* 0xc2fe00000000780b */ /* 0x004fe20003f44000 */
[----:B------:R-:W-:Y:S01]  /*3ff0*/  FMUL R15, R12, R5 ;  /* 0x000000050c0f7220 */ /* 0x000fe20000400000 */
[----:B------:R-:W-:-:S05]  /*4000*/  FSETP.NAN.AND P4, PT, R0, R0, PT ;  /* 0x000000000000720b */ /* 0x000fca0003f88000 */
[----:B------:R2:W-:Y:S01]  /*4010*/  FRND R17, R16 ;  /* 0x0000001000117307 */ /* 0x0005e20000201000 */
[-C--:B-1----:R-:W-:Y:S01]  /*4020*/  FMUL R13, R8, R5.reuse ;  /* 0x00000005080d7220 */ /* 0x082fe20000400000 */
[C---:B------:R-:W-:Y:S01]  /*4030*/  IMAD.U32 R8, R9.reuse, 0x10000, RZ ;  /* 0x0001000009087824 */ /* 0x040fe200078e00ff */
[----:B------:R-:W-:Y:S02]  /*4040*/  PRMT R9, R9, 0x7632, R9 ;  /* 0x0000763209097816 */ /* 0x000fe40000000009 */
[----:B0-----:R-:W-:Y:S02]  /*4050*/  FSETP.GT.AND P1, PT, R3, -127, PT ;  /* 0xc2fe00000300780b */ /* 0x001fe40003f24000 */
[----:B------:R-:W-:Y:S01]  /*4060*/  @!P2 FSEL R0, R0, -127, P4 ;  /* 0xc2fe00000000a808 */ /* 0x000fe20002000000 */
[----:B------:R-:W0:Y:S01]  /*4070*/  FRND R6, R6 ;  /* 0x0000000600067307 */ /* 0x000e220000201000 */
[-C--:B--2---:R-:W-:Y:S01]  /*4080*/  FMUL R16, R8, R5.reuse ;  /* 0x0000000508107220 */ /* 0x084fe20000400000 */
[----:B------:R-:W-:Y:S01]  /*4090*/  PRMT R8, R10, 0x7632, R8 ;  /* 0x000076320a087816 */ /* 0x000fe20000000008 */
[----:B------:R-:W-:Y:S01]  /*40a0*/  IMAD.U32 R12, R9, 0x10000, RZ ;  /* 0x00010000090c7824 */ /* 0x000fe200078e00ff */
[----:B------:R-:W-:Y:S01]  /*40b0*/  FSETP.NAN.AND P4, PT, R2, R2, PT ;  /* 0x000000020200720b */ /* 0x000fe20003f88000 */
[----:B------:R-:W-:Y:S01]  /*40c0*/  IMAD.U32 R10, R10, 0x10000, RZ ;  /* 0x000100000a0a7824 */ /* 0x000fe200078e00ff */
[----:B---3--:R-:W-:Y:S01]  /*40d0*/  FSETP.GT.AND P2, PT, R4, -127, PT ;  /* 0xc2fe00000400780b */ /* 0x008fe20003f44000 */
[----:B------:R-:W-:Y:S01]  /*40e0*/  IMAD.U32 R8, R8, 0x10000, RZ ;  /* 0x0001000008087824 */ /* 0x000fe200078e00ff */
[----:B------:R-:W1:Y:S01]  /*40f0*/  FRND R7, R7 ;  /* 0x0000000700077307 */ /* 0x000e620000201000 */
[----:B------:R-:W-:Y:S01]  /*4100*/  @!P3 FSEL R2, R2, -127, P4 ;  /* 0xc2fe00000202b808 */ /* 0x000fe20002000000 */
[-C--:B------:R-:W-:Y:S01]  /*4110*/  FMUL R12, R12, R5.reuse ;  /* 0x000000050c0c7220 */ /* 0x080fe20000400000 */
[-C--:B------:R-:W-:Y:S01]  /*4120*/  FMUL R9, R8, R5.reuse ;  /* 0x0000000508097220 */ /* 0x080fe20000400000 */
[----:B------:R-:W-:Y:S01]  /*4130*/  PRMT R8, R11, 0x7632, R8 ;  /* 0x000076320b087816 */ /* 0x000fe20000000008 */
[----:B------:R-:W-:Y:S01]  /*4140*/  FMUL R10, R10, R5 ;  /* 0x000000050a0a7220 */ /* 0x000fe20000400000 */
[----:B------:R-:W-:-:S02]  /*4150*/  FSETP.NAN.AND P4, PT, R3, R3, PT ;  /* 0x000000030300720b */ /* 0x000fc40003f88000 */
[----:B------:R2:W-:Y:S01]  /*4160*/  FRND R18, R13 ;  /* 0x0000000d00127307 */ /* 0x0005e20000201000 */
[----:B------:R-:W-:Y:S01]  /*4170*/  IMAD.U32 R8, R8, 0x10000, RZ ;  /* 0x0001000008087824 */ /* 0x000fe200078e00ff */
[----:B0-----:R-:W-:Y:S02]  /*4180*/  FSETP.GT.AND P3, PT, R6, -127, PT ;  /* 0xc2fe00000600780b */ /* 0x001fe40003f64000 */
[----:B------:R-:W-:Y:S02]  /*4190*/  @!P1 FSEL R3, R3, -127, P4 ;  /* 0xc2fe000003039808 */ /* 0x000fe40002000000 */
[----:B------:R-:W-:Y:S02]  /*41a0*/  FSETP.NAN.AND P4, PT, R4, R4, PT ;  /* 0x000000040400720b */ /* 0x000fe40003f88000 */
[----:B-1----:R-:W-:Y:S01]  /*41b0*/  FSETP.GT.AND P1, PT, R7, -127, PT ;  /* 0xc2fe00000700780b */ /* 0x002fe20003f24000 */
[----:B--2---:R-:W-:Y:S01]  /*41c0*/  FMUL R13, R8, R5 ;  /* 0x00000005080d7220 */ /* 0x004fe20000400000 */
[----:B------:R-:W-:Y:S01]  /*41d0*/  IMAD.U32 R8, R11, 0x10000, RZ ;  /* 0x000100000b087824 */ /* 0x000fe200078e00ff */
[----:B------:R-:W0:Y:S01]  /*41e0*/  FRND R14, R14 ;  /* 0x0000000e000e7307 */ /* 0x000e220000201000 */
[----:B------:R-:W-:-:S02]  /*41f0*/  @!P2 FSEL R4, R4, -127, P4 ;  /* 0xc2fe00000404a808 */ /* 0x000fc40002000000 */
[----:B------:R-:W-:Y:S01]  /*4200*/  FMUL R8, R8, R5 ;  /* 0x0000000508087220 */ /* 0x000fe20000400000 */
[C---:B------:R-:W-:Y:S02]  /*4210*/  FSETP.NAN.AND P4, PT, R6.reuse, R6, PT ;  /* 0x000000060600720b */ /* 0x040fe40003f88000 */
[----:B------:R-:W-:Y:S02]  /*4220*/  FSETP.GT.AND P2, PT, R17, -127, PT ;  /* 0xc2fe00001100780b */ /* 0x000fe40003f44000 */
[----:B------:R-:W1:Y:S01]  /*4230*/  F2I.S16.TRUNC.NTZ R5, R0 ;  /* 0x0000000000057305 */ /* 0x000e62000020e900 */
[----:B------:R-:W-:Y:S02]  /*4240*/  @!P3 FSEL R6, R6, -127, P4 ;  /* 0xc2fe00000606b808 */ /* 0x000fe40002000000 */
[----:B------:R-:W-:Y:S02]  /*4250*/  FSETP.NAN.AND P3, PT, R7, R7, PT ;  /* 0x000000070700720b */ /* 0x000fe40003f68000 */
[----:B------:R-:W-:-:S02]  /*4260*/  FSETP.GEU.AND P5, PT, R0, 127, PT ;  /* 0x42fe00000000780b */ /* 0x000fc40003fae000 */
[----:B------:R-:W-:Y:S01]  /*4270*/  @!P1 FSEL R7, R7, -127, P3 ;  /* 0xc2fe000007079808 */ /* 0x000fe20001800000 */
[----:B------:R-:W2:Y:S01]  /*4280*/  FRND R15, R15 ;  /* 0x0000000f000f7307 */ /* 0x000ea20000201000 */
[----:B------:R-:W-:Y:S02]  /*4290*/  FSETP.GEU.AND P1, PT, R2, 127, PT ;  /* 0x42fe00000200780b */ /* 0x000fe40003f2e000 */
[----:B------:R-:W-:Y:S02]  /*42a0*/  FSETP.NAN.AND P6, PT, R0, R0, PT ;  /* 0x000000000000720b */ /* 0x000fe40003fc8000 */
[----:B------:R-:W-:Y:S02]  /*42b0*/  FSETP.NAN.AND P4, PT, R17, R17, PT ;  /* 0x000000111100720b */ /* 0x000fe40003f88000 */
[----:B0-----:R-:W-:Y:S01]  /*42c0*/  FSETP.GT.AND P3, PT, R14, -127, PT ;  /* 0xc2fe00000e00780b */ /* 0x001fe20003f64000 */
[----:B------:R-:W0:Y:S01]  /*42d0*/  F2I.S16.TRUNC.NTZ R11, R2 ;  /* 0x00000002000b7305 */ /* 0x000e22000020e900 */
[----:B-1----:R-:W-:-:S02]  /*42e0*/  LOP3.LUT R5, R5, 0xffff, RZ, 0xc0, !PT ;  /* 0x0000ffff05057812 */ /* 0x002fc400078ec0ff */
[----:B------:R-:W-:Y:S02]  /*42f0*/  @!P2 FSEL R17, R17, -127, P4 ;  /* 0xc2fe00001111a808 */ /* 0x000fe40002000000 */
[----:B------:R-:W-:Y:S02]  /*4300*/  @P5 SEL R5, R5, 0x7f, P6 ;  /* 0x0000007f05055807 */ /* 0x000fe40003000000 */
[----:B------:R-:W-:Y:S01]  /*4310*/  FSETP.NAN.AND P4, PT, R2, R2, PT ;  /* 0x000000020200720b */ /* 0x000fe20003f88000 */
[----:B------:R-:W1:Y:S01]  /*4320*/  F2I.S16.TRUNC.NTZ R20, R3 ;  /* 0x0000000300147305 */ /* 0x000e62000020e900 */
[----:B--2---:R-:W-:Y:S02]  /*4330*/  FSETP.GT.AND P5, PT, R15, -127, PT ;  /* 0xc2fe00000f00780b */ /* 0x004fe40003fa4000 */
[----:B------:R-:W-:Y:S02]  /*4340*/  FSETP.GEU.AND P2, PT, R3, 127, PT ;  /* 0x42fe00000300780b */ /* 0x000fe40003f4e000 */
[----:B------:R-:W-:-:S03]  /*4350*/  FSETP.NAN.AND P6, PT, R14, R14, PT ;  /* 0x0000000e0e00720b */ /* 0x000fc60003fc8000 */
[----:B------:R-:W2:Y:S01]  /*4360*/  FRND R16, R16 ;  /* 0x0000001000107307 */ /* 0x000ea20000201000 */
[----:B0-----:R-:W-:Y:S02]  /*4370*/  LOP3.LUT R0, R11, 0xffff, RZ, 0xc0, !PT ;  /* 0x0000ffff0b007812 */ /* 0x001fe400078ec0ff */
[----:B------:R-:W-:Y:S02]  /*4380*/  @!P3 FSEL R14, R14, -127, P6 ;  /* 0xc2fe00000e0eb808 */ /* 0x000fe40003000000 */
[----:B------:R-:W-:Y:S02]  /*4390*/  @P1 SEL R0, R0, 0x7f, P4 ;  /* 0x0000007f00001807 */ /* 0x000fe40002000000 */
[----:B------:R-:W-:Y:S01]  /*43a0*/  FSETP.GEU.AND P1, PT, R4, 127, PT ;  /* 0x42fe00000400780b */ /* 0x000fe20003f2e000 */
[----:B------:R-:W0:Y:S01]  /*43b0*/  F2I.S16.TRUNC.NTZ R19, R4 ;  /* 0x0000000400137305 */ /* 0x000e22000020e900 */
[----:B------:R-:W-:Y:S02]  /*43c0*/  FSETP.NAN.AND P3, PT, R3, R3, PT ;  /* 0x000000030300720b */ /* 0x000fe40003f68000 */
[----:B------:R-:W-:-:S02]  /*43d0*/  FSETP.NAN.AND P6, PT, R15, R15, PT ;  /* 0x0000000f0f00720b */ /* 0x000fc40003fc8000 */
[----:B------:R-:W-:Y:S02]  /*43e0*/  FSETP.GT.AND P4, PT, R18, -127, PT ;  /* 0xc2fe00001200780b */ /* 0x000fe40003f84000 */
[----:B-1----:R-:W-:Y:S01]  /*43f0*/  LOP3.LUT R20, R20, 0xffff, RZ, 0xc0, !PT ;  /* 0x0000ffff14147812 */ /* 0x002fe200078ec0ff */
[----:B------:R-:W1:Y:S01]  /*4400*/  FRND R12, R12 ;  /* 0x0000000c000c7307 */ /* 0x000e620000201000 */
[----:B------:R-:W-:Y:S02]  /*4410*/  @!P5 FSEL R15, R15, -127, P6 ;  /* 0xc2fe00000f0fd808 */ /* 0x000fe40003000000 */
[----:B------:R-:W-:Y:S02]  /*4420*/  @P2 SEL R20, R20, 0x7f, P3 ;  /* 0x0000007f14142807 */ /* 0x000fe40001800000 */
[----:B------:R-:W-:Y:S02]  /*4430*/  FSETP.NAN.AND P5, PT, R4, R4, PT ;  /* 0x000000040400720b */ /* 0x000fe40003fa8000 */
[----:B--2---:R-:W-:Y:S01]  /*4440*/  FSETP.GT.AND P2, PT, R16, -127, PT ;  /* 0xc2fe00001000780b */ /* 0x004fe20003f44000 */
[----:B------:R-:W2:Y:S01]  /*4450*/  F2I.S16.TRUNC.NTZ R21, R6 ;  /* 0x0000000600157305 */ /* 0x000ea2000020e900 */
[----:B------:R-:W-:-:S02]  /*4460*/  FSETP.GEU.AND P3, PT, R6, 127, PT ;  /* 0x42fe00000600780b */ /* 0x000fc40003f6e000 */
[----:B0-----:R-:W-:Y:S02]  /*4470*/  LOP3.LUT R19, R19, 0xffff, RZ, 0xc0, !PT ;  /* 0x0000ffff13137812 */ /* 0x001fe400078ec0ff */
[C---:B------:R-:W-:Y:S02]  /*4480*/  FSETP.NAN.AND P6, PT, R18.reuse, R18, PT ;  /* 0x000000121200720b */ /* 0x040fe40003fc8000 */
[----:B------:R-:W-:Y:S01]  /*4490*/  @P1 SEL R19, R19, 0x7f, P5 ;  /* 0x0000007f13131807 */ /* 0x000fe20002800000 */
[----:B------:R-:W0:Y:S01]  /*44a0*/  FRND R13, R13 ;  /* 0x0000000d000d7307 */ /* 0x000e220000201000 */
[----:B------:R-:W-:Y:S02]  /*44b0*/  FSETP.GEU.AND P1, PT, R7, 127, PT ;  /* 0x42fe00000700780b */ /* 0x000fe40003f2e000 */
[----:B------:R-:W-:Y:S02]  /*44c0*/  @!P4 FSEL R18, R18, -127, P6 ;  /* 0xc2fe00001212c808 */ /* 0x000fe40003000000 */
[----:B------:R-:W-:-:S02]  /*44d0*/  FSETP.NAN.AND P4, PT, R6, R6, PT ;  /* 0x000000060600720b */ /* 0x000fc40003f88000 */
[----:B------:R-:W-:Y:S01]  /*44e0*/  FSETP.NAN.AND P6, PT, R16, R16, PT ;  /* 0x000000101000720b */ /* 0x000fe20003fc8000 */
[----:B------:R-:W3:Y:S01]  /*44f0*/  F2I.S16.TRUNC.NTZ R22, R7 ;  /* 0x0000000700167305 */ /* 0x000ee2000020e900 */
[----:B-1----:R-:W-:Y:S02]  /*4500*/  FSETP.GT.AND P5, PT, R12, -127, PT ;  /* 0xc2fe00000c00780b */ /* 0x002fe40003fa4000 */
[----:B--2---:R-:W-:Y:S02]  /*4510*/  LOP3.LUT R21, R21, 0xffff, RZ, 0xc0, !PT ;  /* 0x0000ffff15157812 */ /* 0x004fe400078ec0ff */
[----:B------:R-:W-:Y:S02]  /*4520*/  @!P2 FSEL R16, R16, -127, P6 ;  /* 0xc2fe00001010a808 */ /* 0x000fe40003000000 */
[----:B------:R-:W-:Y:S01]  /*4530*/  @P3 SEL R21, R21, 0x7f, P4 ;  /* 0x0000007f15153807 */ /* 0x000fe20002000000 */
[----:B------:R-:W1:Y:S01]  /*4540*/  FRND R8, R8 ;  /* 0x0000000800087307 */ /* 0x000e620000201000 */
[----:B------:R-:W-:-:S02]  /*4550*/  FSETP.NAN.AND P2, PT, R7, R7, PT ;  /* 0x000000070700720b */ /* 0x000fc40003f48000 */
[----:B0-----:R-:W-:Y:S02]  /*4560*/  FSETP.GT.AND P3, PT, R13, -127, PT ;  /* 0xc2fe00000d00780b */ /* 0x001fe40003f64000 */
[----:B------:R-:W-:Y:S02]  /*4570*/  FSETP.GEU.AND P4, PT, R17, 127, PT ;  /* 0x42fe00001100780b */ /* 0x000fe40003f8e000 */
[----:B------:R-:W-:Y:S01]  /*4580*/  FSETP.NAN.AND P6, PT, R12, R12, PT ;  /* 0x0000000c0c00720b */ /* 0x000fe20003fc8000 */
[----:B------:R-:W0:Y:S01]  /*4590*/  F2I.S16.TRUNC.NTZ R23, R17 ;  /* 0x0000001100177305 */ /* 0x000e22000020e900 */
[----:B---3--:R-:W-:Y:S02]  /*45a0*/  LOP3.LUT R22, R22, 0xffff, RZ, 0xc0, !PT ;  /* 0x0000ffff16167812 */ /* 0x008fe400078ec0ff */
[----:B------:R-:W-:Y:S02]  /*45b0*/  @!P5 FSEL R12, R12, -127, P6 ;  /* 0xc2fe00000c0cd808 */ /* 0x000fe40003000000 */
[----:B------:R-:W-:-:S02]  /*45c0*/  @P1 SEL R22, R22, 0x7f, P2 ;  /* 0x0000007f16161807 */ /* 0x000fc40001000000 */
[----:B------:R-:W-:Y:S01]  /*45d0*/  FSETP.NAN.AND P5, PT, R17, R17, PT ;  /* 0x000000111100720b */ /* 0x000fe20003fa8000 */
[----:B------:R-:W2:Y:S01]  /*45e0*/  FRND R9, R9 ;  /* 0x0000000900097307 */ /* 0x000ea20000201000 */
[----:B-1----:R-:W-:Y:S02]  /*45f0*/  FSETP.GT.AND P2, PT, R8, -127, PT ;  /* 0xc2fe00000800780b */ /* 0x002fe40003f44000 */
[C---:B------:R-:W-:Y:S02]  /*4600*/  FSETP.NAN.AND P6, PT, R13.reuse, R13, PT ;  /* 0x0000000d0d00720b */ /* 0x040fe40003fc8000 */
[----:B------:R-:W-:Y:S02]  /*4610*/  FSETP.GEU.AND P1, PT, R14, 127, PT ;  /* 0x42fe00000e00780b */ /* 0x000fe40003f2e000 */
[----:B------:R-:W-:Y:S01]  /*4620*/  @!P3 FSEL R13, R13, -127, P6 ;  /* 0xc2fe00000d0db808 */ /* 0x000fe20003000000 */
[----:B------:R-:W1:Y:S01]  /*4630*/  FRND R10, R10 ;  /* 0x0000000a000a7307 */ /* 0x000e620000201000 */
[----:B0-----:R-:W-:-:S02]  /*4640*/  LOP3.LUT R23, R23, 0xffff, RZ, 0xc0, !PT ;  /* 0x0000ffff17177812 */ /* 0x001fc400078ec0ff */
[C---:B------:R-:W-:Y:S02]  /*4650*/  FSETP.NAN.AND P6, PT, R8.reuse, R8, PT ;  /* 0x000000080800720b */ /* 0x040fe40003fc8000 */
[----:B------:R-:W-:Y:S02]  /*4660*/  @P4 SEL R23, R23, 0x7f, P5 ;  /* 0x0000007f17174807 */ /* 0x000fe40002800000 */
[----:B------:R-:W-:Y:S01]  /*4670*/  @!P2 FSEL R8, R8, -127, P6 ;  /* 0xc2fe00000808a808 */ /* 0x000fe20003000000 */
[----:B------:R-:W0:Y:S01]  /*4680*/  F2I.S16.TRUNC.NTZ R2, R14 ;  /* 0x0000000e00027305 */ /* 0x000e22000020e900 */
[----:B--2---:R-:W-:Y:S02]  /*4690*/  FSETP.GT.AND P5, PT, R9, -127, PT ;  /* 0xc2fe00000900780b */ /* 0x004fe40003fa4000 */
[----:B------:R-:W-:Y:S02]  /*46a0*/  FSETP.GEU.AND P2, PT, R15, 127, PT ;  /* 0x42fe00000f00780b */ /* 0x000fe40003f4e000 */
[----:B------:R-:W-:-:S02]  /*46b0*/  FSETP.NAN.AND P3, PT, R14, R14, PT ;  /* 0x0000000e0e00720b */ /* 0x000fc40003f68000 */
[C---:B------:R-:W-:Y:S01]  /*46c0*/  FSETP.NAN.AND P6, PT, R9.reuse, R9, PT ;  /* 0x000000090900720b */ /* 0x040fe20003fc8000 */
[----:B------:R-:W2:Y:S01]  /*46d0*/  F2I.S16.TRUNC.NTZ R3, R15 ;  /* 0x0000000f00037305 */ /* 0x000ea2000020e900 */
[----:B-1----:R-:W-:Y:S02]  /*46e0*/  FSETP.GT.AND P4, PT, R10, -127, PT ;  /* 0xc2fe00000a00780b */ /* 0x002fe40003f84000 */
[----:B------:R-:W-:Y:S02]  /*46f0*/  PRMT R0, R0, 0x3340, R5 ;  /* 0x0000334000007816 */ /* 0x000fe40000000005 */
[----:B------:R-:W-:Y:S02]  /*4700*/  PRMT R19, R20, 0x3340, R19 ;  /* 0x0000334014137816 */ /* 0x000fe40000000013 */
[----:B------:R-:W-:Y:S01]  /*4710*/  @!P5 FSEL R9, R9, -127, P6 ;  /* 0xc2fe00000909d808 */ /* 0x000fe20003000000 */
[----:B------:R-:W1:Y:S01]  /*4720*/  F2I.S16.TRUNC.NTZ R4, R18 ;  /* 0x0000001200047305 */ /* 0x000e62000020e900 */
[----:B0-----:R-:W-:-:S02]  /*4730*/  LOP3.LUT R2, R2, 0xffff, RZ, 0xc0, !PT ;  /* 0x0000ffff02027812 */ /* 0x001fc400078ec0ff */
[----:B------:R-:W-:Y:S02]  /*4740*/  FSETP.NAN.AND P6, PT, R15, R15, PT ;  /* 0x0000000f0f00720b */ /* 0x000fe40003fc8000 */
[----:B------:R-:W-:Y:S02]  /*4750*/  @P1 SEL R2, R2, 0x7f, P3 ;  /* 0x0000007f02021807 */ /* 0x000fe40001800000 */
[----:B------:R-:W-:Y:S01]  /*4760*/  FSETP.GEU.AND P1, PT, R18, 127, PT ;  /* 0x42fe00001200780b */ /* 0x000fe20003f2e000 */
[----:B------:R-:W0:Y:S01]  /*4770*/  F2I.S16.TRUNC.NTZ R7, R16 ;  /* 0x0000001000077305 */ /* 0x000e22000020e900 */
[C---:B------:R-:W-:Y:S02]  /*4780*/  FSETP.NAN.AND P3, PT, R10.reuse, R10, PT ;  /* 0x0000000a0a00720b */ /* 0x040fe40003f68000 */
[----:B--2---:R-:W-:Y:S02]  /*4790*/  LOP3.LUT R3, R3, 0xffff, RZ, 0xc0, !PT ;  /* 0x0000ffff03037812 */ /* 0x004fe400078ec0ff */
[----:B------:R-:W-:-:S02]  /*47a0*/  @!P4 FSEL R10, R10, -127, P3 ;  /* 0xc2fe00000a0ac808 */ /* 0x000fc40001800000 */
[----:B------:R-:W-:Y:S01]  /*47b0*/  @P2 SEL R3, R3, 0x7f, P6 ;  /* 0x0000007f03032807 */ /* 0x000fe20003000000 */
[----:B------:R-:W2:Y:S01]  /*47c0*/  F2I.S16.TRUNC.NTZ R6, R12 ;  /* 0x0000000c00067305 */ /* 0x000ea2000020e900 */
[----:B------:R-:W-:Y:S02]  /*47d0*/  FSETP.GEU.AND P3, PT, R16, 127, PT ;  /* 0x42fe00001000780b */ /* 0x000fe40003f6e000 */
[----:B------:R-:W-:Y:S02]  /*47e0*/  FSETP.GEU.AND P2, PT, R12, 127, PT ;  /* 0x42fe00000c00780b */ /* 0x000fe40003f4e000 */
[----:B------:R-:W-:Y:S02]  /*47f0*/  FSETP.NAN.AND P5, PT, R18, R18, PT ;  /* 0x000000121200720b */ /* 0x000fe40003fa8000 */
[----:B-1----:R-:W-:Y:S01]  /*4800*/  LOP3.LUT R4, R4, 0xffff, RZ, 0xc0, !PT ;  /* 0x0000ffff04047812 */ /* 0x002fe200078ec0ff */
[----:B------:R-:W1:Y:S01]  /*4810*/  F2I.S16.TRUNC.NTZ R14, R13 ;  /* 0x0000000d000e7305 */ /* 0x000e62000020e900 */
[----:B------:R-:W-:-:S02]  /*4820*/  FSETP.NAN.AND P6, PT, R12, R12, PT ;  /* 0x0000000c0c00720b */ /* 0x000fc40003fc8000 */
[----:B------:R-:W-:Y:S02]  /*4830*/  @P1 SEL R4, R4, 0x7f, P5 ;  /* 0x0000007f04041807 */ /* 0x000fe40002800000 */
[----:B------:R-:W-:Y:S02]  /*4840*/  FSETP.NAN.AND P4, PT, R16, R16, PT ;  /* 0x000000101000720b */ /* 0x000fe40003f88000 */
[----:B------:R-:W-:Y:S01]  /*4850*/  FSETP.GEU.AND P1, PT, R13, 127, PT ;  /* 0x42fe00000d00780b */ /* 0x000fe20003f2e000 */
[----:B------:R-:W3:Y:S01]  /*4860*/  F2I.S16.TRUNC.NTZ R17, R8 ;  /* 0x0000000800117305 */ /* 0x000ee2000020e900 */
[----:B0-----:R-:W-:Y:S02]  /*4870*/  LOP3.LUT R7, R7, 0xffff, RZ, 0xc0, !PT ;  /* 0x0000ffff07077812 */ /* 0x001fe400078ec0ff */
[----:B--2---:R-:W-:Y:S02]  /*4880*/  LOP3.LUT R6, R6, 0xffff, RZ, 0xc0, !PT ;  /* 0x0000ffff06067812 */ /* 0x004fe400078ec0ff */
[----:B------:R-:W-:-:S02]  /*4890*/  @P3 SEL R7, R7, 0x7f, P4 ;  /* 0x0000007f07073807 */ /* 0x000fc40002000000 */
[----:B------:R-:W-:Y:S01]  /*48a0*/  @P2 SEL R6, R6, 0x7f, P6 ;  /* 0x0000007f06062807 */ /* 0x000fe20003000000 */
[----:B------:R-:W0:Y:S01]  /*48b0*/  F2I.S16.TRUNC.NTZ R11, R9 ;  /* 0x00000009000b7305 */ /* 0x000e22000020e900 */
[----:B------:R-:W-:Y:S02]  /*48c0*/  FSETP.GEU.AND P3, PT, R8, 127, PT ;  /* 0x42fe00000800780b */ /* 0x000fe40003f6e000 */
[----:B------:R-:W-:Y:S02]  /*48d0*/  FSETP.GEU.AND P6, PT, R9, 127, PT ;  /* 0x42fe00000900780b */ /* 0x000fe40003fce000 */
[----:B------:R-:W-:Y:S02]  /*48e0*/  FSETP.GEU.AND P2, PT, R10, 127, PT ;  /* 0x42fe00000a00780b */ /* 0x000fe40003f4e000 */
[----:B------:R-:W-:Y:S01]  /*48f0*/  FSETP.NAN.AND P5, PT, R13, R13, PT ;  /* 0x0000000d0d00720b */ /* 0x000fe20003fa8000 */
[----:B------:R-:W2:Y:S01]  /*4900*/  F2I.S16.TRUNC.NTZ R12, R10 ;  /* 0x0000000a000c7305 */ /* 0x000ea2000020e900 */
[----:B-1----:R-:W-:-:S02]  /*4910*/  LOP3.LUT R14, R14, 0xffff, RZ, 0xc0, !PT ;  /* 0x0000ffff0e0e7812 */ /* 0x002fc400078ec0ff */
[----:B------:R-:W-:Y:S02]  /*4920*/  FSETP.NAN.AND P4, PT, R8, R8, PT ;  /* 0x000000080800720b */ /* 0x000fe40003f88000 */
[----:B------:R-:W-:Y:S02]  /*4930*/  @P1 SEL R14, R14, 0x7f, P5 ;  /* 0x0000007f0e0e1807 */ /* 0x000fe40002800000 */
[----:B------:R-:W-:Y:S02]  /*4940*/  FSETP.NAN.AND P5, PT, R9, R9, PT ;  /* 0x000000090900720b */ /* 0x000fe40003fa8000 */
[----:B------:R-:W-:Y:S02]  /*4950*/  FSETP.NAN.AND P1, PT, R10, R10, PT ;  /* 0x0000000a0a00720b */ /* 0x000fe40003f28000 */
[----:B---3--:R-:W-:Y:S02]  /*4960*/  LOP3.LUT R17, R17, 0xffff, RZ, 0xc0, !PT ;  /* 0x0000ffff11117812 */ /* 0x008fe400078ec0ff */
[----:B0-----:R-:W-:-:S02]  /*4970*/  LOP3.LUT R11, R11, 0xffff, RZ, 0xc0, !PT ;  /* 0x0000ffff0b0b7812 */ /* 0x001fc400078ec0ff */
[----:B------:R-:W-:Y:S02]  /*4980*/  PRMT R21, R22, 0x3340, R21 ;  /* 0x0000334016157816 */ /* 0x000fe40000000015 */
[----:B--2---:R-:W-:Y:S02]  /*4990*/  LOP3.LUT R12, R12, 0xffff, RZ, 0xc0, !PT ;  /* 0x0000ffff0c0c7812 */ /* 0x004fe400078ec0ff */
[----:B------:R-:W-:Y:S02]  /*49a0*/  PRMT R2, R23, 0x3340, R2 ;  /* 0x0000334017027816 */ /* 0x000fe40000000002 */
[----:B------:R-:W-:Y:S02]  /*49b0*/  @P3 SEL R17, R17, 0x7f, P4 ;  /* 0x0000007f11113807 */ /* 0x000fe40002000000 */
[----:B------:R-:W-:Y:S02]  /*49c0*/  @P6 SEL R11, R11, 0x7f, P5 ;  /* 0x0000007f0b0b6807 */ /* 0x000fe40002800000 */
[----:B------:R-:W-:-:S02]  /*49d0*/  @P2 SEL R12, R12, 0x7f, P1 ;  /* 0x0000007f0c0c2807 */ /* 0x000fc40000800000 */
[----:B------:R-:W-:Y:S02]  /*49e0*/  PRMT R3, R4, 0x3340, R3 ;  /* 0x0000334004037816 */ /* 0x000fe40000000003 */
[----:B------:R-:W-:Y:S02]  /*49f0*/  PRMT R6, R7, 0x3340, R6 ;  /* 0x0000334007067816 */ /* 0x000fe40000000006 */
[----:B------:R-:W-:Y:S02]  /*4a00*/  PRMT R8, R0, 0x5410, R19 ;  /* 0x0000541000087816 */ /* 0x000fe40000000013 */
[----:B------:R-:W-:Y:S02]  /*4a10*/  PRMT R9, R21, 0x5410, R2 ;  /* 0x0000541015097816 */ /* 0x000fe40000000002 */
[----:B------:R-:W-:Y:S02]  /*4a20*/  PRMT R14, R17, 0x3340, R14 ;  /* 0x00003340110e7816 */ /* 0x000fe4000000000e */
[----:B------:R-:W-:-:S02]  /*4a30*/  PRMT R11, R12, 0x3340, R11 ;  /* 0x000033400c0b7816 */ /* 0x000fc4000000000b */
[----:B------:R-:W-:Y:S02]  /*4a40*/  SHF.R.S32.HI R0, RZ, 0x1f, R56 ;  /* 0x0000001fff007819 */ /* 0x000fe40000011438 */
[C---:B------:R-:W-:Y:S02]  /*4a50*/  IADD3 R2, P1, R56.reuse, c[0x0][0x1c0], RZ ;  /* 0x0000700038027a10 */ /* 0x040fe40007f3e0ff */
[----:B------:R-:W-:Y:S02]  /*4a60*/  PRMT R10, R3, 0x5410, R6 ;  /* 0x00005410030a7816 */ /* 0x000fe40000000006 */
[C---:B------:R-:W-:Y:S02]  /*4a70*/  IADD3 R4, P2, R56.reuse, c[0x0][0x1c8], RZ ;  /* 0x0000720038047a10 */ /* 0x040fe40007f5e0ff */
[----:B------:R-:W-:Y:S02]  /*4a80*/  IADD3 R6, P3, R56, c[0x0][0x1d0], RZ ;  /* 0x0000740038067a10 */ /* 0x000fe40007f7e0ff */
[----:B------:R-:W-:-:S02]  /*4a90*/  IADD3.X R3, R0, c[0x0][0x1c4], RZ, P1, !PT ;  /* 0x0000710000037a10 */ /* 0x000fc40000ffe4ff */
[----:B------:R-:W-:Y:S02]  /*4aa0*/  PRMT R11, R11, 0x5410, R14 ;  /* 0x000054100b0b7816 */ /* 0x000fe4000000000e */
[C---:B------:R-:W-:Y:S02]  /*4ab0*/  IADD3.X R5, R0.reuse, c[0x0][0x1cc], RZ, P2, !PT ;  /* 0x0000730000057a10 */ /* 0x040fe400017fe4ff */
[----:B------:R-:W-:Y:S01]  /*4ac0*/  IADD3.X R7, R0, c[0x0][0x1d4], RZ, P3, !PT ;  /* 0x0000750000077a10 */ /* 0x000fe20001ffe4ff */
[----:B------:R0:W-:Y:S01]  /*4ad0*/  @P0 STG.E.128 [R2.64], R8 ;  /* 0x0000000802000986 */ /* 0x0001e2000c101d04 */
[----:B------:R-:W-:-:S03]  /*4ae0*/  IADD3 R56, P1, R56, c[0x0][0x1d8], RZ ;  /* 0x0000760038387a10 */ /* 0x000fc60007f3e0ff */
[----:B------:R0:W-:Y:S01]  /*4af0*/  @P0 STG.E.128 [R4.64], R8 ;  /* 0x0000000804000986 */ /* 0x0001e2000c101d04 */
[----:B------:R-:W-:-:S03]  /*4b00*/  IADD3.X R57, R0, c[0x0][0x1dc], RZ, P1, !PT ;  /* 0x0000770000397a10 */ /* 0x000fc60000ffe4ff */
[----:B------:R0:W-:Y:S01]  /*4b10*/  @P0 STG.E.128 [R6.64], R8 ;  /* 0x0000000806000986 */ /* 0x0001e2000c101d04 */
[----:B------:R-:W-:Y:S05]  /*4b20*/  @!P0 EXIT ;  /* 0x000000000000894d */ /* 0x000fea0003800000 */
[----:B------:R-:W-:Y:S01]  /*4b30*/  STG.E.128 [R56.64], R8 ;  /* 0x0000000838007986 */ /* 0x000fe2000c101d04 */
[----:B------:R-:W-:Y:S05]  /*4b40*/  EXIT ;  /* 0x000000000000794d */ /* 0x000fea0003800000 */
.L_x_0:
[----:B------:R-:W-:-:S00]  /*4b50*/  BRA `(.L_x_0) ;  /* 0xfffffff000007947 */ /* 0x000fc0000383ffff */
[----:B------:R-:W-:-:S00]  /*4b60*/  NOP ;  /* 0x0000000000007918 */ /* 0x000fc00000000000 */
        /* <DEDUP_REMOVED lines=9> */
.L_x_1:


//--------------------- .nv.global.init           --------------------------
	.section	.nv.global.init,"aw",@progbits
.nv.global.init:
	.type		_$_str,@object
	.size		_$_str,(.L_0 - _$_str)
_$_str:
        /*0000*/ 	.byte	0x5f, 0x5f, 0x43, 0x55, 0x44, 0x41, 0x5f, 0x46, 0x54, 0x5a, 0x00
.L_0:


//--------------------- .nv.shared.triton_red_fused__to_copy_add_amax_amin_clamp_mul_native_layer_norm_reciprocal_1 --------------------------
	.section	.nv.shared.triton_red_fused__to_copy_add_amax_amin_clamp_mul_native_layer_norm_reciprocal_1,"aw",@nobits
	.sectionflags	@""
	.align	16
